//
// Generated by NVIDIA NVVM Compiler
//
// Compiler Build ID: CL-36424714
// Cuda compilation tools, release 13.0, V13.0.88
// Based on NVVM 20.0.0
//

.version 9.0
.target sm_100
.address_size 64

	// .globl	_Z27wmma_gemm_tensorcore_kernelPK6__halfS1_Pfiii
// _ZZ22softmax_rowwise_kernelPfS_S_iiE5sdata has been demoted

.visible .entry _Z27wmma_gemm_tensorcore_kernelPK6__halfS1_Pfiii(
	.param .u64 .ptr .align 1 _Z27wmma_gemm_tensorcore_kernelPK6__halfS1_Pfiii_param_0,
	.param .u64 .ptr .align 1 _Z27wmma_gemm_tensorcore_kernelPK6__halfS1_Pfiii_param_1,
	.param .u64 .ptr .align 1 _Z27wmma_gemm_tensorcore_kernelPK6__halfS1_Pfiii_param_2,
	.param .u32 _Z27wmma_gemm_tensorcore_kernelPK6__halfS1_Pfiii_param_3,
	.param .u32 _Z27wmma_gemm_tensorcore_kernelPK6__halfS1_Pfiii_param_4,
	.param .u32 _Z27wmma_gemm_tensorcore_kernelPK6__halfS1_Pfiii_param_5
)
{
	.reg .pred 	%p<9>;
	.reg .b32 	%r<145>;
	.reg .b32 	%f<125>;
	.reg .b64 	%rd<50>;

	ld.param.u64 	%rd7, [_Z27wmma_gemm_tensorcore_kernelPK6__halfS1_Pfiii_param_0];
	ld.param.u32 	%r37, [_Z27wmma_gemm_tensorcore_kernelPK6__halfS1_Pfiii_param_3];
	ld.param.u32 	%r38, [_Z27wmma_gemm_tensorcore_kernelPK6__halfS1_Pfiii_param_4];
	ld.param.u32 	%r36, [_Z27wmma_gemm_tensorcore_kernelPK6__halfS1_Pfiii_param_5];
	cvta.to.global.u64 	%rd1, %rd7;
	mov.u32 	%r39, %tid.x;
	shr.u32 	%r40, %r39, 5;
	mov.u32 	%r41, %ntid.x;
	shr.u32 	%r42, %r41, 5;
	mov.u32 	%r43, %ctaid.y;
	mad.lo.s32 	%r44, %r42, %r43, %r40;
	mov.u32 	%r45, %ctaid.x;
	shl.b32 	%r1, %r44, 4;
	shl.b32 	%r2, %r45, 4;
	setp.ge.s32 	%p1, %r1, %r37;
	setp.ge.s32 	%p2, %r2, %r38;
	or.pred  	%p3, %p1, %p2;
	@%p3 bra 	$L__BB0_9;
	setp.gt.s32 	%p4, %r36, 0;
	mov.f32 	%f117, 0f00000000;
	mov.f32 	%f118, %f117;
	mov.f32 	%f119, %f117;
	mov.f32 	%f120, %f117;
	mov.f32 	%f121, %f117;
	mov.f32 	%f122, %f117;
	mov.f32 	%f123, %f117;
	mov.f32 	%f124, %f117;
	@%p4 bra 	$L__BB0_2;
	bra.uni 	$L__BB0_8;
$L__BB0_2:
	mul.lo.s32 	%r139, %r36, %r1;
	add.s32 	%r48, %r36, -1;
	shr.u32 	%r49, %r48, 4;
	add.s32 	%r4, %r49, 1;
	and.b32  	%r5, %r4, 3;
	setp.lt.u32 	%p5, %r36, 49;
	mov.b32 	%r141, 0;
	mov.f32 	%f117, 0f00000000;
	mov.f32 	%f118, %f117;
	mov.f32 	%f119, %f117;
	mov.f32 	%f120, %f117;
	mov.f32 	%f121, %f117;
	mov.f32 	%f122, %f117;
	mov.f32 	%f123, %f117;
	mov.f32 	%f124, %f117;
	@%p5 bra 	$L__BB0_5;
	mul.wide.u32 	%rd8, %r139, 2;
	add.s64 	%rd9, %rd8, %rd1;
	add.s64 	%rd49, %rd9, 64;
	mul.lo.s32 	%r138, %r38, 48;
	shl.b32 	%r137, %r38, 5;
	shl.b32 	%r136, %r38, 4;
	and.b32  	%r51, %r4, 536870908;
	neg.s32 	%r134, %r51;
	mov.f32 	%f117, 0f00000000;
	mov.b32 	%r135, 0;
	cvt.u64.u32 	%rd13, %r2;
	mov.u32 	%r141, %r135;
$L__BB0_4:
	ld.param.u64 	%rd46, [_Z27wmma_gemm_tensorcore_kernelPK6__halfS1_Pfiii_param_1];
	mul.wide.u32 	%rd10, %r139, 2;
	add.s64 	%rd11, %rd1, %rd10;
	cvt.s64.s32 	%rd12, %r135;
	add.s64 	%rd14, %rd12, %rd13;
	cvta.to.global.u64 	%rd15, %rd46;
	shl.b64 	%rd16, %rd14, 1;
	add.s64 	%rd17, %rd15, %rd16;
	wmma.load.a.sync.aligned.row.m16n16k16.global.f16 	{%r52, %r53, %r54, %r55, %r56, %r57, %r58, %r59}, [%rd11], %r36;
	wmma.load.b.sync.aligned.row.m16n16k16.global.f16 	{%r60, %r61, %r62, %r63, %r64, %r65, %r66, %r67}, [%rd17], %r38;
	wmma.mma.sync.aligned.row.row.m16n16k16.f32.f32 {%f61, %f62, %f63, %f64, %f65, %f66, %f67, %f68}, {%r52, %r53, %r54, %r55, %r56, %r57, %r58, %r59}, {%r60, %r61, %r62, %r63, %r64, %r65, %r66, %r67}, {%f124, %f123, %f122, %f121, %f120, %f119, %f118, %f117};
	add.s64 	%rd18, %rd49, -32;
	cvt.s64.s32 	%rd19, %r136;
	add.s64 	%rd20, %rd19, %rd13;
	shl.b64 	%rd21, %rd20, 1;
	add.s64 	%rd22, %rd15, %rd21;
	wmma.load.a.sync.aligned.row.m16n16k16.global.f16 	{%r68, %r69, %r70, %r71, %r72, %r73, %r74, %r75}, [%rd18], %r36;
	wmma.load.b.sync.aligned.row.m16n16k16.global.f16 	{%r76, %r77, %r78, %r79, %r80, %r81, %r82, %r83}, [%rd22], %r38;
	wmma.mma.sync.aligned.row.row.m16n16k16.f32.f32 {%f69, %f70, %f71, %f72, %f73, %f74, %f75, %f76}, {%r68, %r69, %r70, %r71, %r72, %r73, %r74, %r75}, {%r76, %r77, %r78, %r79, %r80, %r81, %r82, %r83}, {%f61, %f62, %f63, %f64, %f65, %f66, %f67, %f68};
	cvt.s64.s32 	%rd23, %r137;
	add.s64 	%rd24, %rd23, %rd13;
	shl.b64 	%rd25, %rd24, 1;
	add.s64 	%rd26, %rd15, %rd25;
	wmma.load.a.sync.aligned.row.m16n16k16.global.f16 	{%r84, %r85, %r86, %r87, %r88, %r89, %r90, %r91}, [%rd49], %r36;
	wmma.load.b.sync.aligned.row.m16n16k16.global.f16 	{%r92, %r93, %r94, %r95, %r96, %r97, %r98, %r99}, [%rd26], %r38;
	wmma.mma.sync.aligned.row.row.m16n16k16.f32.f32 {%f77, %f78, %f79, %f80, %f81, %f82, %f83, %f84}, {%r84, %r85, %r86, %r87, %r88, %r89, %r90, %r91}, {%r92, %r93, %r94, %r95, %r96, %r97, %r98, %r99}, {%f69, %f70, %f71, %f72, %f73, %f74, %f75, %f76};
	add.s64 	%rd27, %rd49, 32;
	cvt.s64.s32 	%rd28, %r138;
	add.s64 	%rd29, %rd28, %rd13;
	shl.b64 	%rd30, %rd29, 1;
	add.s64 	%rd31, %rd15, %rd30;
	wmma.load.a.sync.aligned.row.m16n16k16.global.f16 	{%r100, %r101, %r102, %r103, %r104, %r105, %r106, %r107}, [%rd27], %r36;
	wmma.load.b.sync.aligned.row.m16n16k16.global.f16 	{%r108, %r109, %r110, %r111, %r112, %r113, %r114, %r115}, [%rd31], %r38;
	wmma.mma.sync.aligned.row.row.m16n16k16.f32.f32 {%f124, %f123, %f122, %f121, %f120, %f119, %f118, %f117}, {%r100, %r101, %r102, %r103, %r104, %r105, %r106, %r107}, {%r108, %r109, %r110, %r111, %r112, %r113, %r114, %r115}, {%f77, %f78, %f79, %f80, %f81, %f82, %f83, %f84};
	add.s32 	%r141, %r141, 64;
	add.s64 	%rd49, %rd49, 128;
	add.s32 	%r139, %r139, 64;
	shl.b32 	%r116, %r38, 6;
	add.s32 	%r138, %r138, %r116;
	add.s32 	%r137, %r137, %r116;
	add.s32 	%r136, %r136, %r116;
	add.s32 	%r135, %r135, %r116;
	add.s32 	%r134, %r134, 4;
	setp.ne.s32 	%p6, %r134, 0;
	@%p6 bra 	$L__BB0_4;
$L__BB0_5:
	setp.eq.s32 	%p7, %r5, 0;
	@%p7 bra 	$L__BB0_8;
	mul.lo.s32 	%r144, %r141, %r38;
	shl.b32 	%r26, %r38, 4;
	mad.lo.s32 	%r143, %r36, %r1, %r141;
	neg.s32 	%r142, %r5;
	cvt.u64.u32 	%rd35, %r2;
$L__BB0_7:
	.pragma "nounroll";
	ld.param.u64 	%rd47, [_Z27wmma_gemm_tensorcore_kernelPK6__halfS1_Pfiii_param_1];
	mul.wide.u32 	%rd32, %r143, 2;
	add.s64 	%rd33, %rd1, %rd32;
	cvt.s64.s32 	%rd34, %r144;
	add.s64 	%rd36, %rd34, %rd35;
	cvta.to.global.u64 	%rd37, %rd47;
	shl.b64 	%rd38, %rd36, 1;
	add.s64 	%rd39, %rd37, %rd38;
	wmma.load.a.sync.aligned.row.m16n16k16.global.f16 	{%r117, %r118, %r119, %r120, %r121, %r122, %r123, %r124}, [%rd33], %r36;
	wmma.load.b.sync.aligned.row.m16n16k16.global.f16 	{%r125, %r126, %r127, %r128, %r129, %r130, %r131, %r132}, [%rd39], %r38;
	wmma.mma.sync.aligned.row.row.m16n16k16.f32.f32 {%f124, %f123, %f122, %f121, %f120, %f119, %f118, %f117}, {%r117, %r118, %r119, %r120, %r121, %r122, %r123, %r124}, {%r125, %r126, %r127, %r128, %r129, %r130, %r131, %r132}, {%f124, %f123, %f122, %f121, %f120, %f119, %f118, %f117};
	add.s32 	%r144, %r144, %r26;
	add.s32 	%r143, %r143, 16;
	add.s32 	%r142, %r142, 1;
	setp.ne.s32 	%p8, %r142, 0;
	@%p8 bra 	$L__BB0_7;
$L__BB0_8:
	ld.param.u64 	%rd48, [_Z27wmma_gemm_tensorcore_kernelPK6__halfS1_Pfiii_param_2];
	mul.lo.s32 	%r133, %r38, %r1;
	cvt.u64.u32 	%rd40, %r133;
	cvt.u64.u32 	%rd41, %r2;
	add.s64 	%rd42, %rd40, %rd41;
	cvta.to.global.u64 	%rd43, %rd48;
	shl.b64 	%rd44, %rd42, 2;
	add.s64 	%rd45, %rd43, %rd44;
	wmma.store.d.sync.aligned.row.m16n16k16.global.f32 	[%rd45], {%f124, %f123, %f122, %f121, %f120, %f119, %f118, %f117}, %r38;
$L__BB0_9:
	ret;

}
	// .globl	_Z22softmax_rowwise_kernelPfS_S_ii
.visible .entry _Z22softmax_rowwise_kernelPfS_S_ii(
	.param .u64 .ptr .align 1 _Z22softmax_rowwise_kernelPfS_S_ii_param_0,
	.param .u64 .ptr .align 1 _Z22softmax_rowwise_kernelPfS_S_ii_param_1,
	.param .u64 .ptr .align 1 _Z22softmax_rowwise_kernelPfS_S_ii_param_2,
	.param .u32 _Z22softmax_rowwise_kernelPfS_S_ii_param_3,
	.param .u32 _Z22softmax_rowwise_kernelPfS_S_ii_param_4
)
{
	.reg .pred 	%p<16>;
	.reg .b32 	%r<31>;
	.reg .b32 	%f<40>;
	.reg .b64 	%rd<22>;
	// demoted variable
	.shared .align 4 .b8 _ZZ22softmax_rowwise_kernelPfS_S_iiE5sdata[512];
	ld.param.u64 	%rd3, [_Z22softmax_rowwise_kernelPfS_S_ii_param_0];
	ld.param.u64 	%rd4, [_Z22softmax_rowwise_kernelPfS_S_ii_param_1];
	ld.param.u64 	%rd5, [_Z22softmax_rowwise_kernelPfS_S_ii_param_2];
	ld.param.u32 	%r17, [_Z22softmax_rowwise_kernelPfS_S_ii_param_3];
	ld.param.u32 	%r16, [_Z22softmax_rowwise_kernelPfS_S_ii_param_4];
	mov.u32 	%r1, %ctaid.x;
	mov.u32 	%r30, %tid.x;
	setp.ge.s32 	%p1, %r1, %r17;
	@%p1 bra 	$L__BB1_23;
	cvta.to.global.u64 	%rd6, %rd3;
	cvt.u64.u32 	%rd1, %r1;
	cvt.s64.s32 	%rd7, %r16;
	mul.lo.s64 	%rd8, %rd7, %rd1;
	shl.b64 	%rd9, %rd8, 2;
	add.s64 	%rd2, %rd6, %rd9;
	setp.ge.s32 	%p2, %r30, %r16;
	mov.f32 	%f37, 0fF149F2CA;
	@%p2 bra 	$L__BB1_4;
	mov.f32 	%f37, 0fF149F2CA;
	mov.u32 	%r3, %ntid.x;
	mov.u32 	%r26, %r30;
$L__BB1_3:
	mul.wide.s32 	%rd10, %r26, 4;
	add.s64 	%rd11, %rd2, %rd10;
	ld.global.f32 	%f11, [%rd11];
	max.f32 	%f37, %f37, %f11;
	add.s32 	%r26, %r26, %r3;
	setp.lt.s32 	%p3, %r26, %r16;
	@%p3 bra 	$L__BB1_3;
$L__BB1_4:
	shl.b32 	%r18, %r30, 2;
	mov.u32 	%r19, _ZZ22softmax_rowwise_kernelPfS_S_iiE5sdata;
	add.s32 	%r6, %r19, %r18;
	st.shared.f32 	[%r6], %f37;
	bar.sync 	0;
	mov.u32 	%r7, %ntid.x;
	setp.lt.u32 	%p4, %r7, 2;
	@%p4 bra 	$L__BB1_9;
	mov.u32 	%r27, %r7;
$L__BB1_6:
	shr.u32 	%r9, %r27, 1;
	setp.ge.u32 	%p5, %r30, %r9;
	@%p5 bra 	$L__BB1_8;
	ld.shared.f32 	%f12, [%r6];
	shl.b32 	%r20, %r9, 2;
	add.s32 	%r21, %r6, %r20;
	ld.shared.f32 	%f13, [%r21];
	max.f32 	%f14, %f12, %f13;
	st.shared.f32 	[%r6], %f14;
$L__BB1_8:
	bar.sync 	0;
	setp.gt.u32 	%p6, %r27, 3;
	mov.u32 	%r27, %r9;
	@%p6 bra 	$L__BB1_6;
$L__BB1_9:
	ld.shared.f32 	%f4, [_ZZ22softmax_rowwise_kernelPfS_S_iiE5sdata];
	setp.ne.s32 	%p7, %r30, 0;
	@%p7 bra 	$L__BB1_11;
	cvta.to.global.u64 	%rd12, %rd4;
	shl.b64 	%rd13, %rd1, 2;
	add.s64 	%rd14, %rd12, %rd13;
	st.global.f32 	[%rd14], %f4;
$L__BB1_11:
	setp.ge.s32 	%p8, %r30, %r16;
	bar.sync 	0;
	mov.f32 	%f39, 0f00000000;
	@%p8 bra 	$L__BB1_14;
	mov.f32 	%f39, 0f00000000;
	mov.u32 	%r28, %r30;
$L__BB1_13:
	mul.wide.s32 	%rd15, %r28, 4;
	add.s64 	%rd16, %rd2, %rd15;
	ld.global.f32 	%f17, [%rd16];
	sub.f32 	%f18, %f17, %f4;
	fma.rn.f32 	%f19, %f18, 0f3BBB989D, 0f3F000000;
	cvt.sat.f32.f32 	%f20, %f19;
	mov.f32 	%f21, 0f4B400001;
	mov.f32 	%f22, 0f437C0000;
	fma.rm.f32 	%f23, %f20, %f22, %f21;
	add.f32 	%f24, %f23, 0fCB40007F;
	neg.f32 	%f25, %f24;
	fma.rn.f32 	%f26, %f18, 0f3FB8AA3B, %f25;
	fma.rn.f32 	%f27, %f18, 0f32A57060, %f26;
	mov.b32 	%r22, %f23;
	shl.b32 	%r23, %r22, 23;
	mov.b32 	%f28, %r23;
	ex2.approx.ftz.f32 	%f29, %f27;
	mul.f32 	%f30, %f29, %f28;
	st.global.f32 	[%rd16], %f30;
	add.f32 	%f39, %f39, %f30;
	add.s32 	%r28, %r28, %r7;
	setp.lt.s32 	%p9, %r28, %r16;
	@%p9 bra 	$L__BB1_13;
$L__BB1_14:
	setp.lt.u32 	%p10, %r7, 2;
	st.shared.f32 	[%r6], %f39;
	bar.sync 	0;
	@%p10 bra 	$L__BB1_19;
	mov.u32 	%r29, %r7;
$L__BB1_16:
	shr.u32 	%r13, %r29, 1;
	setp.ge.u32 	%p11, %r30, %r13;
	@%p11 bra 	$L__BB1_18;
	shl.b32 	%r24, %r13, 2;
	add.s32 	%r25, %r6, %r24;
	ld.shared.f32 	%f31, [%r25];
	ld.shared.f32 	%f32, [%r6];
	add.f32 	%f33, %f31, %f32;
	st.shared.f32 	[%r6], %f33;
$L__BB1_18:
	bar.sync 	0;
	setp.gt.u32 	%p12, %r29, 3;
	mov.u32 	%r29, %r13;
	@%p12 bra 	$L__BB1_16;
$L__BB1_19:
	setp.ne.s32 	%p13, %r30, 0;
	ld.shared.f32 	%f8, [_ZZ22softmax_rowwise_kernelPfS_S_iiE5sdata];
	@%p13 bra 	$L__BB1_21;
	cvta.to.global.u64 	%rd17, %rd5;
	shl.b64 	%rd18, %rd1, 2;
	add.s64 	%rd19, %rd17, %rd18;
	st.global.f32 	[%rd19], %f8;
$L__BB1_21:
	setp.ge.s32 	%p14, %r30, %r16;
	bar.sync 	0;
	@%p14 bra 	$L__BB1_23;
$L__BB1_22:
	mul.wide.s32 	%rd20, %r30, 4;
	add.s64 	%rd21, %rd2, %rd20;
	ld.global.f32 	%f34, [%rd21];
	div.rn.f32 	%f35, %f34, %f8;
	st.global.f32 	[%rd21], %f35;
	add.s32 	%r30, %r30, %r7;
	setp.lt.s32 	%p15, %r30, %r16;
	@%p15 bra 	$L__BB1_22;
$L__BB1_23:
	ret;

}


// ===== COMPILED SASS (sm_100) =====

	.target	sm_100

	.elftype	@"ET_EXEC"


//--------------------- .note.nv.tkinfo           --------------------------
	.section	.note.nv.tkinfo,"",@"SHT_NOTE"
	.sectionflags	@"SHF_NOTE_NV_TKINFO"
	.tkinfo
        /*0018*/ 	.word	0x00000002
        /*0030*/ 	.string	""
        /*0030*/ 	.string	"ptxas"
        /*0030*/ 	.string	"Cuda compilation tools, release 13.0, V13.0.88"
        /*0030*/ 	.string	"Build cuda_13.0.r13.0/compiler.36424714_0"
        /*0030*/ 	.string	"-arch sm_100 -m 64 "



//--------------------- .note.nv.cuinfo           --------------------------
	.section	.note.nv.cuinfo,"",@"SHT_NOTE"
	.sectionflags	@"SHF_NOTE_NV_CUINFO"
        /*0018*/ 	.short	0x0002
        /*001a*/ 	.short	0x0064
        /*001c*/ 	.short	0x0082
	.zero		2


//--------------------- .nv.info                  --------------------------
	.section	.nv.info,"",@"SHT_CUDA_INFO"
	.align	4


	//----- nvinfo : EIATTR_REGCOUNT
	.align		4
        /*0000*/ 	.byte	0x04, 0x2f
        /*0002*/ 	.short	(.L_1 - .L_0)
	.align		4
.L_0:
        /*0004*/ 	.word	index@(_Z27wmma_gemm_tensorcore_kernelPK6__halfS1_Pfiii)
        /*0008*/ 	.word	0x0000002c


	//----- nvinfo : EIATTR_FRAME_SIZE
	.align		4
.L_1:
        /*000c*/ 	.byte	0x04, 0x11
        /*000e*/ 	.short	(.L_3 - .L_2)
	.align		4
.L_2:
        /*0010*/ 	.word	index@(_Z27wmma_gemm_tensorcore_kernelPK6__halfS1_Pfiii)
        /*0014*/ 	.word	0x00000000


	//----- nvinfo : EIATTR_REGCOUNT
	.align		4
.L_3:
        /*0018*/ 	.byte	0x04, 0x2f
        /*001a*/ 	.short	(.L_5 - .L_4)
	.align		4
.L_4:
        /*001c*/ 	.word	index@(_Z22softmax_rowwise_kernelPfS_S_ii)
        /*0020*/ 	.word	0x00000014


	//----- nvinfo : EIATTR_FRAME_SIZE
	.align		4
.L_5:
        /*0024*/ 	.byte	0x04, 0x11
        /*0026*/ 	.short	(.L_7 - .L_6)
	.align		4
.L_6:
        /*0028*/ 	.word	index@($__internal_0_$__cuda_sm3x_div_rn_noftz_f32_slowpath)
        /*002c*/ 	.word	0x00000000


	//----- nvinfo : EIATTR_FRAME_SIZE
	.align		4
.L_7:
        /*0030*/ 	.byte	0x04, 0x11
        /*0032*/ 	.short	(.L_9 - .L_8)
	.align		4
.L_8:
        /*0034*/ 	.word	index@(_Z22softmax_rowwise_kernelPfS_S_ii)
        /*0038*/ 	.word	0x00000000


	//----- nvinfo : EIATTR_MIN_STACK_SIZE
	.align		4
.L_9:
        /*003c*/ 	.byte	0x04, 0x12
        /*003e*/ 	.short	(.L_11 - .L_10)
	.align		4
.L_10:
        /*0040*/ 	.word	index@(_Z22softmax_rowwise_kernelPfS_S_ii)
        /*0044*/ 	.word	0x00000000


	//----- nvinfo : EIATTR_MIN_STACK_SIZE
	.align		4
.L_11:
        /*0048*/ 	.byte	0x04, 0x12
        /*004a*/ 	.short	(.L_13 - .L_12)
	.align		4
.L_12:
        /*004c*/ 	.word	index@(_Z27wmma_gemm_tensorcore_kernelPK6__halfS1_Pfiii)
        /*0050*/ 	.word	0x00000000
.L_13:


//--------------------- .nv.compat                --------------------------
	.section	.nv.compat,"",@"SHT_CUDA_COMPAT_INFO"
	.align	4
        /*0000*/ 	.byte	0x02, 0x09, 0x00, 0x00, 0x02, 0x02, 0x01, 0x00, 0x02, 0x05, 0x05, 0x00, 0x03, 0x07, 0x01, 0x01
        /*0010*/ 	.byte	0x02, 0x03, 0x00, 0x00, 0x02, 0x06, 0x01, 0x00, 0x04, 0x0b, 0x08, 0x00, 0x01, 0x00, 0x00, 0x00
        /*0020*/ 	.byte	0x00, 0x00, 0x00, 0x00


//--------------------- .nv.info._Z22softmax_rowwise_kernelPfS_S_ii --------------------------
	.section	.nv.info._Z22softmax_rowwise_kernelPfS_S_ii,"",@"SHT_CUDA_INFO"
	.sectionflags	@""
	.align	4


	//----- nvinfo : EIATTR_CUDA_API_VERSION
	.align		4
        /*0000*/ 	.byte	0x04, 0x37
        /*0002*/ 	.short	(.L_15 - .L_14)
.L_14:
        /*0004*/ 	.word	0x00000082


	//----- nvinfo : EIATTR_KPARAM_INFO
	.align		4
.L_15:
        /*0008*/ 	.byte	0x04, 0x17
        /*000a*/ 	.short	(.L_17 - .L_16)
.L_16:
        /*000c*/ 	.word	0x00000000
        /*0010*/ 	.short	0x0004
        /*0012*/ 	.short	0x001c
        /*0014*/ 	.byte	0x00, 0xf0, 0x11, 0x00


	//----- nvinfo : EIATTR_KPARAM_INFO
	.align		4
.L_17:
        /*0018*/ 	.byte	0x04, 0x17
        /*001a*/ 	.short	(.L_19 - .L_18)
.L_18:
        /*001c*/ 	.word	0x00000000
        /*0020*/ 	.short	0x0003
        /*0022*/ 	.short	0x0018
        /*0024*/ 	.byte	0x00, 0xf0, 0x11, 0x00


	//----- nvinfo : EIATTR_KPARAM_INFO
	.align		4
.L_19:
        /*0028*/ 	.byte	0x04, 0x17
        /*002a*/ 	.short	(.L_21 - .L_20)
.L_20:
        /*002c*/ 	.word	0x00000000
        /*0030*/ 	.short	0x0002
        /*0032*/ 	.short	0x0010
        /*0034*/ 	.byte	0x00, 0xf5, 0x21, 0x00


	//----- nvinfo : EIATTR_KPARAM_INFO
	.align		4
.L_21:
        /*0038*/ 	.byte	0x04, 0x17
        /*003a*/ 	.short	(.L_23 - .L_22)
.L_22:
        /*003c*/ 	.word	0x00000000
        /*0040*/ 	.short	0x0001
        /*0042*/ 	.short	0x0008
        /*0044*/ 	.byte	0x00, 0xf5, 0x21, 0x00


	//----- nvinfo : EIATTR_KPARAM_INFO
	.align		4
.L_23:
        /*0048*/ 	.byte	0x04, 0x17
        /*004a*/ 	.short	(.L_25 - .L_24)
.L_24:
        /*004c*/ 	.word	0x00000000
        /*0050*/ 	.short	0x0000
        /*0052*/ 	.short	0x0000
        /*0054*/ 	.byte	0x00, 0xf5, 0x21, 0x00


	//----- nvinfo : EIATTR_SPARSE_MMA_MASK
	.align		4
.L_25:
        /*0058*/ 	.byte	0x03, 0x50
        /*005a*/ 	.short	0x0000


	//----- nvinfo : EIATTR_MAXREG_COUNT
	.align		4
        /*005c*/ 	.byte	0x03, 0x1b
        /*005e*/ 	.short	0x00ff


	//----- nvinfo : EIATTR_NUM_BARRIERS
	.align		4
        /*0060*/ 	.byte	0x02, 0x4c
        /*0062*/ 	.byte	0x01
	.zero		1


	//----- nvinfo : EIATTR_MERCURY_ISA_VERSION
	.align		4
        /*0064*/ 	.byte	0x03, 0x5f
        /*0066*/ 	.short	0x0101


	//----- nvinfo : EIATTR_VRC_CTA_INIT_COUNT
	.align		4
        /*0068*/ 	.byte	0x02, 0x4a
	.zero		1
	.zero		1


	//----- nvinfo : EIATTR_EXIT_INSTR_OFFSETS
	.align		4
        /*006c*/ 	.byte	0x04, 0x1c
        /*006e*/ 	.short	(.L_27 - .L_26)


	//   ....[0]....
.L_26:
        /*0070*/ 	.word	0x00000040


	//   ....[1]....
        /*0074*/ 	.word	0x00000730


	//   ....[2]....
        /*0078*/ 	.word	0x00000870


	//----- nvinfo : EIATTR_CRS_STACK_SIZE
	.align		4
.L_27:
        /*007c*/ 	.byte	0x04, 0x1e
        /*007e*/ 	.short	(.L_29 - .L_28)
.L_28:
        /*0080*/ 	.word	0x00000000


	//----- nvinfo : EIATTR_CBANK_PARAM_SIZE
	.align		4
.L_29:
        /*0084*/ 	.byte	0x03, 0x19
        /*0086*/ 	.short	0x0020


	//----- nvinfo : EIATTR_PARAM_CBANK
	.align		4
        /*0088*/ 	.byte	0x04, 0x0a
        /*008a*/ 	.short	(.L_31 - .L_30)
	.align		4
.L_30:
        /*008c*/ 	.word	index@(.nv.constant0._Z22softmax_rowwise_kernelPfS_S_ii)
        /*0090*/ 	.short	0x0380
        /*0092*/ 	.short	0x0020


	//----- nvinfo : EIATTR_SW_WAR
	.align		4
.L_31:
        /*0094*/ 	.byte	0x04, 0x36
        /*0096*/ 	.short	(.L_33 - .L_32)
.L_32:
        /*0098*/ 	.word	0x00000008
.L_33:


//--------------------- .nv.info._Z27wmma_gemm_tensorcore_kernelPK6__halfS1_Pfiii --------------------------
	.section	.nv.info._Z27wmma_gemm_tensorcore_kernelPK6__halfS1_Pfiii,"",@"SHT_CUDA_INFO"
	.sectionflags	@""
	.align	4


	//----- nvinfo : EIATTR_CUDA_API_VERSION
	.align		4
        /*0000*/ 	.byte	0x04, 0x37
        /*0002*/ 	.short	(.L_35 - .L_34)
.L_34:
        /*0004*/ 	.word	0x00000082


	//----- nvinfo : EIATTR_KPARAM_INFO
	.align		4
.L_35:
        /*0008*/ 	.byte	0x04, 0x17
        /*000a*/ 	.short	(.L_37 - .L_36)
.L_36:
        /*000c*/ 	.word	0x00000000
        /*0010*/ 	.short	0x0005
        /*0012*/ 	.short	0x0020
        /*0014*/ 	.byte	0x00, 0xf0, 0x11, 0x00


	//----- nvinfo : EIATTR_KPARAM_INFO
	.align		4
.L_37:
        /*0018*/ 	.byte	0x04, 0x17
        /*001a*/ 	.short	(.L_39 - .L_38)
.L_38:
        /*001c*/ 	.word	0x00000000
        /*0020*/ 	.short	0x0004
        /*0022*/ 	.short	0x001c
        /*0024*/ 	.byte	0x00, 0xf0, 0x11, 0x00


	//----- nvinfo : EIATTR_KPARAM_INFO
	.align		4
.L_39:
        /*0028*/ 	.byte	0x04, 0x17
        /*002a*/ 	.short	(.L_41 - .L_40)
.L_40:
        /*002c*/ 	.word	0x00000000
        /*0030*/ 	.short	0x0003
        /*0032*/ 	.short	0x0018
        /*0034*/ 	.byte	0x00, 0xf0, 0x11, 0x00


	//----- nvinfo : EIATTR_KPARAM_INFO
	.align		4
.L_41:
        /*0038*/ 	.byte	0x04, 0x17
        /*003a*/ 	.short	(.L_43 - .L_42)
.L_42:
        /*003c*/ 	.word	0x00000000
        /*0040*/ 	.short	0x0002
        /*0042*/ 	.short	0x0010
        /*0044*/ 	.byte	0x00, 0xf5, 0x21, 0x00


	//----- nvinfo : EIATTR_KPARAM_INFO
	.align		4
.L_43:
        /*0048*/ 	.byte	0x04, 0x17
        /*004a*/ 	.short	(.L_45 - .L_44)
.L_44:
        /*004c*/ 	.word	0x00000000
        /*0050*/ 	.short	0x0001
        /*0052*/ 	.short	0x0008
        /*0054*/ 	.byte	0x00, 0xf5, 0x21, 0x00


	//----- nvinfo : EIATTR_KPARAM_INFO
	.align		4
.L_45:
        /*0058*/ 	.byte	0x04, 0x17
        /*005a*/ 	.short	(.L_47 - .L_46)
.L_46:
        /*005c*/ 	.word	0x00000000
        /*0060*/ 	.short	0x0000
        /*0062*/ 	.short	0x0000
        /*0064*/ 	.byte	0x00, 0xf5, 0x21, 0x00


	//----- nvinfo : EIATTR_SPARSE_MMA_MASK
	.align		4
.L_47:
        /*0068*/ 	.byte	0x03, 0x50
        /*006a*/ 	.short	0x0000


	//----- nvinfo : EIATTR_WMMA_USED
	.align		4
        /*006c*/ 	.byte	0x01, 0x2b
	.zero		2


	//----- nvinfo : EIATTR_MAXREG_COUNT
	.align		4
        /*0070*/ 	.byte	0x03, 0x1b
        /*0072*/ 	.short	0x00ff


	//----- nvinfo : EIATTR_MERCURY_ISA_VERSION
	.align		4
        /*0074*/ 	.byte	0x03, 0x5f
        /*0076*/ 	.short	0x0101


	//----- nvinfo : EIATTR_VRC_CTA_INIT_COUNT
	.align		4
        /*0078*/ 	.byte	0x02, 0x4a
	.zero		1
	.zero		1


	//----- nvinfo : EIATTR_EXIT_INSTR_OFFSETS
	.align		4
        /*007c*/ 	.byte	0x04, 0x1c
        /*007e*/ 	.short	(.L_49 - .L_48)


	//   ....[0]....
.L_48:
        /*0080*/ 	.word	0x000000e0


	//   ....[1]....
        /*0084*/ 	.word	0x00000f20


	//----- nvinfo : EIATTR_CBANK_PARAM_SIZE
	.align		4
.L_49:
        /*0088*/ 	.byte	0x03, 0x19
        /*008a*/ 	.short	0x0024


	//----- nvinfo : EIATTR_PARAM_CBANK
	.align		4
        /*008c*/ 	.byte	0x04, 0x0a
        /*008e*/ 	.short	(.L_51 - .L_50)
	.align		4
.L_50:
        /*0090*/ 	.word	index@(.nv.constant0._Z27wmma_gemm_tensorcore_kernelPK6__halfS1_Pfiii)
        /*0094*/ 	.short	0x0380
        /*0096*/ 	.short	0x0024


	//----- nvinfo : EIATTR_SW_WAR
	.align		4
.L_51:
        /*0098*/ 	.byte	0x04, 0x36
        /*009a*/ 	.short	(.L_53 - .L_52)
.L_52:
        /*009c*/ 	.word	0x00000008
.L_53:


//--------------------- .nv.callgraph             --------------------------
	.section	.nv.callgraph,"",@"SHT_CUDA_CALLGRAPH"
	.align	4
	.sectionentsize	8
	.align		4
        /*0000*/ 	.word	0x00000000
	.align		4
        /*0004*/ 	.word	0xffffffff
	.align		4
        /*0008*/ 	.word	0x00000000
	.align		4
        /*000c*/ 	.word	0xfffffffe
	.align		4
        /*0010*/ 	.word	0x00000000
	.align		4
        /*0014*/ 	.word	0xfffffffd
	.align		4
        /*0018*/ 	.word	0x00000000
	.align		4
        /*001c*/ 	.word	0xfffffffc


//--------------------- .text._Z22softmax_rowwise_kernelPfS_S_ii --------------------------
	.section	.text._Z22softmax_rowwise_kernelPfS_S_ii,"ax",@progbits
	.align	128
        .global         _Z22softmax_rowwise_kernelPfS_S_ii
        .type           _Z22softmax_rowwise_kernelPfS_S_ii,@function
        .size           _Z22softmax_rowwise_kernelPfS_S_ii,(.L_x_30 - _Z22softmax_rowwise_kernelPfS_S_ii)
        .other          _Z22softmax_rowwise_kernelPfS_S_ii,@"STO_CUDA_ENTRY STV_DEFAULT"
_Z22softmax_rowwise_kernelPfS_S_ii:
.text._Z22softmax_rowwise_kernelPfS_S_ii:
[----:B------:R-:W-:Y:S01]  /*0000*/  LDC R1, c[0x0][0x37c] ;  /* 0x0000df00ff017b82 */ /* 0x000fe20000000800 */
[----:B------:R-:W0:Y:S01]  /*0010*/  S2R R0, SR_CTAID.X ;  /* 0x0000000000007919 */ /* 0x000e220000002500 */
[----:B------:R-:W0:Y:S02]  /*0020*/  LDCU UR4, c[0x0][0x398] ;  /* 0x00007300ff0477ac */ /* 0x000e240008000800 */
[----:B0-----:R-:W-:-:S13]  /*0030*/  ISETP.GE.AND P0, PT, R0, UR4, PT ;  /* 0x0000000400007c0c */ /* 0x001fda000bf06270 */
[----:B------:R-:W-:Y:S05]  /*0040*/  @P0 EXIT ;  /* 0x000000000000094d */ /* 0x000fea0003800000 */
[----:B------:R-:W0:Y:S01]  /*0050*/  S2R R7, SR_TID.X ;  /* 0x0000000000077919 */ /* 0x000e220000002100 */
[----:B------:R-:W1:Y:S01]  /*0060*/  LDCU UR5, c[0x0][0x39c] ;  /* 0x00007380ff0577ac */ /* 0x000e620008000800 */
[----:B------:R-:W2:Y:S01]  /*0070*/  LDC.64 R8, c[0x0][0x380] ;  /* 0x0000e000ff087b82 */ /* 0x000ea20000000a00 */
[----:B------:R-:W-:Y:S01]  /*0080*/  BSSY.RECONVERGENT B0, `(.L_x_0) ;  /* 0x0000014000007945 */ /* 0x000fe20003800200 */
[----:B------:R-:W3:Y:S01]  /*0090*/  LDCU.64 UR8, c[0x0][0x358] ;  /* 0x00006b00ff0877ac */ /* 0x000ee20008000a00 */
[----:B-1----:R-:W-:Y:S02]  /*00a0*/  USHF.R.S32.HI UR4, URZ, 0x1f, UR5 ;  /* 0x0000001fff047899 */ /* 0x002fe40008011405 */
[----:B------:R-:W-:-:S04]  /*00b0*/  IMAD.WIDE.U32 R2, R0, UR5, RZ ;  /* 0x0000000500027c25 */ /* 0x000fc8000f8e00ff */
[----:B------:R-:W-:Y:S01]  /*00c0*/  IMAD R5, R0, UR4, RZ ;  /* 0x0000000400057c24 */ /* 0x000fe2000f8e02ff */
[----:B--2---:R-:W-:-:S03]  /*00d0*/  LEA R4, P1, R2, R8, 0x2 ;  /* 0x0000000802047211 */ /* 0x004fc600078210ff */
[----:B------:R-:W-:Y:S01]  /*00e0*/  IMAD.IADD R3, R3, 0x1, R5 ;  /* 0x0000000103037824 */ /* 0x000fe200078e0205 */
[----:B0-----:R-:W-:-:S04]  /*00f0*/  ISETP.GE.AND P0, PT, R7, UR5, PT ;  /* 0x0000000507007c0c */ /* 0x001fc8000bf06270 */
[----:B------:R-:W-:Y:S01]  /*0100*/  LEA.HI.X R5, R2, R9, R3, 0x2, P1 ;  /* 0x0000000902057211 */ /* 0x000fe200008f1403 */
[----:B------:R-:W-:-:S08]  /*0110*/  IMAD.MOV.U32 R9, RZ, RZ, -0xeb60d36 ;  /* 0xf149f2caff097424 */ /* 0x000fd000078e00ff */
[----:B---3--:R-:W-:Y:S05]  /*0120*/  @P0 BRA `(.L_x_1) ;  /* 0x0000000000240947 */ /* 0x008fea0003800000 */
[----:B------:R-:W0:Y:S01]  /*0130*/  LDC R6, c[0x0][0x360] ;  /* 0x0000d800ff067b82 */ /* 0x000e220000000800 */
[----:B------:R-:W-:Y:S02]  /*0140*/  IMAD.MOV.U32 R9, RZ, RZ, -0xeb60d36 ;  /* 0xf149f2caff097424 */ /* 0x000fe400078e00ff */
[----:B------:R-:W-:-:S07]  /*0150*/  IMAD.MOV.U32 R11, RZ, RZ, R7 ;  /* 0x000000ffff0b7224 */ /* 0x000fce00078e0007 */
.L_x_2:
[----:B------:R-:W-:-:S06]  /*0160*/  IMAD.WIDE R2, R11, 0x4, R4 ;  /* 0x000000040b027825 */ /* 0x000fcc00078e0204 */
[----:B------:R-:W2:Y:S01]  /*0170*/  LDG.E R2, desc[UR8][R2.64] ;  /* 0x0000000802027981 */ /* 0x000ea2000c1e1900 */
[----:B0-----:R-:W-:-:S05]  /*0180*/  IMAD.IADD R11, R6, 0x1, R11 ;  /* 0x00000001060b7824 */ /* 0x001fca00078e020b */
[----:B------:R-:W-:Y:S02]  /*0190*/  ISETP.GE.AND P0, PT, R11, UR5, PT ;  /* 0x000000050b007c0c */ /* 0x000fe4000bf06270 */
[----:B--2---:R-:W-:-:S11]  /*01a0*/  FMNMX R9, R2, R9, !PT ;  /* 0x0000000902097209 */ /* 0x004fd60007800000 */
[----:B------:R-:W-:Y:S05]  /*01b0*/  @!P0 BRA `(.L_x_2) ;  /* 0xfffffffc00e88947 */ /* 0x000fea000383ffff */
.L_x_1:
[----:B------:R-:W-:Y:S05]  /*01c0*/  BSYNC.RECONVERGENT B0 ;  /* 0x0000000000007941 */ /* 0x000fea0003800200 */
.L_x_0:
[----:B------:R-:W0:Y:S01]  /*01d0*/  S2UR UR5, SR_CgaCtaId ;  /* 0x00000000000579c3 */ /* 0x000e220000008800 */
[----:B------:R-:W-:Y:S01]  /*01e0*/  UMOV UR4, 0x400 ;  /* 0x0000040000047882 */ /* 0x000fe20000000000 */
[----:B------:R-:W1:Y:S02]  /*01f0*/  LDCU UR6, c[0x0][0x360] ;  /* 0x00006c00ff0677ac */ /* 0x000e640008000800 */
[----:B-1----:R-:W-:Y:S02]  /*0200*/  UISETP.GE.U32.AND UP0, UPT, UR6, 0x2, UPT ;  /* 0x000000020600788c */ /* 0x002fe4000bf06070 */
[----:B0-----:R-:W-:-:S06]  /*0210*/  ULEA UR4, UR5, UR4, 0x18 ;  /* 0x0000000405047291 */ /* 0x001fcc000f8ec0ff */
[----:B------:R-:W-:-:S05]  /*0220*/  LEA R6, R7, UR4, 0x2 ;  /* 0x0000000407067c11 */ /* 0x000fca000f8e10ff */
[----:B------:R0:W-:Y:S01]  /*0230*/  STS [R6], R9 ;  /* 0x0000000906007388 */ /* 0x0001e20000000800 */
[----:B------:R-:W-:Y:S06]  /*0240*/  BAR.SYNC.DEFER_BLOCKING 0x0 ;  /* 0x0000000000007b1d */ /* 0x000fec0000010000 */
[----:B------:R-:W-:Y:S05]  /*0250*/  BRA.U !UP0, `(.L_x_3) ;  /* 0x0000000108307547 */ /* 0x000fea000b800000 */
[----:B------:R-:W-:-:S07]  /*0260*/  IMAD.U32 R2, RZ, RZ, UR6 ;  /* 0x00000006ff027e24 */ /* 0x000fce000f8e00ff */
.L_x_4:
[----:B0-----:R-:W-:-:S04]  /*0270*/  SHF.R.U32.HI R9, RZ, 0x1, R2 ;  /* 0x00000001ff097819 */ /* 0x001fc80000011602 */
[----:B------:R-:W-:-:S13]  /*0280*/  ISETP.GE.U32.AND P0, PT, R7, R9, PT ;  /* 0x000000090700720c */ /* 0x000fda0003f06070 */
[----:B------:R-:W-:Y:S01]  /*0290*/  @!P0 IMAD R8, R9, 0x4, R6 ;  /* 0x0000000409088824 */ /* 0x000fe200078e0206 */
[----:B------:R-:W-:Y:S05]  /*02a0*/  @!P0 LDS R3, [R6] ;  /* 0x0000000006038984 */ /* 0x000fea0000000800 */
[----:B------:R-:W0:Y:S02]  /*02b0*/  @!P0 LDS R8, [R8] ;  /* 0x0000000008088984 */ /* 0x000e240000000800 */
[----:B0-----:R-:W-:-:S05]  /*02c0*/  @!P0 FMNMX R3, R3, R8, !PT ;  /* 0x0000000803038209 */ /* 0x001fca0007800000 */
[----:B------:R1:W-:Y:S01]  /*02d0*/  @!P0 STS [R6], R3 ;  /* 0x0000000306008388 */ /* 0x0003e20000000800 */
[----:B------:R-:W-:Y:S01]  /*02e0*/  BAR.SYNC.DEFER_BLOCKING 0x0 ;  /* 0x0000000000007b1d */ /* 0x000fe20000010000 */
[----:B------:R-:W-:Y:S01]  /*02f0*/  ISETP.GT.U32.AND P0, PT, R2, 0x3, PT ;  /* 0x000000030200780c */ /* 0x000fe20003f04070 */
[----:B------:R-:W-:-:S12]  /*0300*/  IMAD.MOV.U32 R2, RZ, RZ, R9 ;  /* 0x000000ffff027224 */ /* 0x000fd800078e0009 */
[----:B-1----:R-:W-:Y:S05]  /*0310*/  @P0 BRA `(.L_x_4) ;  /* 0xfffffffc00d40947 */ /* 0x002fea000383ffff */
.L_x_3:
[----:B------:R-:W1:Y:S01]  /*0320*/  S2UR UR5, SR_CgaCtaId ;  /* 0x00000000000579c3 */ /* 0x000e620000008800 */
[----:B------:R-:W-:Y:S01]  /*0330*/  UMOV UR4, 0x400 ;  /* 0x0000040000047882 */ /* 0x000fe20000000000 */
[----:B------:R-:W-:Y:S01]  /*0340*/  ISETP.NE.AND P0, PT, R7, RZ, PT ;  /* 0x000000ff0700720c */ /* 0x000fe20003f05270 */
[----:B------:R-:W-:Y:S01]  /*0350*/  BSSY.RECONVERGENT B0, `(.L_x_5) ;  /* 0x0000020000007945 */ /* 0x000fe20003800200 */
[----:B------:R-:W-:-:S11]  /*0360*/  IMAD.MOV.U32 R11, RZ, RZ, RZ ;  /* 0x000000ffff0b7224 */ /* 0x000fd600078e00ff */
[----:B------:R-:W2:Y:S01]  /*0370*/  @!P0 LDC.64 R2, c[0x0][0x388] ;  /* 0x0000e200ff028b82 */ /* 0x000ea20000000a00 */
[----:B-1----:R-:W-:-:S09]  /*0380*/  ULEA UR4, UR5, UR4, 0x18 ;  /* 0x0000000405047291 */ /* 0x002fd2000f8ec0ff */
[----:B0-----:R-:W0:Y:S02]  /*0390*/  LDS R9, [UR4] ;  /* 0x00000004ff097984 */ /* 0x001e240008000800 */
[----:B------:R-:W1:Y:S01]  /*03a0*/  LDCU UR4, c[0x0][0x39c] ;  /* 0x00007380ff0477ac */ /* 0x000e620008000800 */
[----:B--2---:R-:W-:-:S04]  /*03b0*/  @!P0 LEA R2, P1, R0, R2, 0x2 ;  /* 0x0000000200028211 */ /* 0x004fc800078210ff */
[----:B------:R-:W-:Y:S02]  /*03c0*/  @!P0 LEA.HI.X R3, R0, R3, RZ, 0x2, P1 ;  /* 0x0000000300038211 */ /* 0x000fe400008f14ff */
[----:B-1----:R-:W-:-:S03]  /*03d0*/  ISETP.GE.AND P2, PT, R7, UR4, PT ;  /* 0x0000000407007c0c */ /* 0x002fc6000bf46270 */
[----:B0-----:R0:W-:Y:S01]  /*03e0*/  @!P0 STG.E desc[UR8][R2.64], R9 ;  /* 0x0000000902008986 */ /* 0x0011e2000c101908 */
[----:B------:R-:W-:Y:S09]  /*03f0*/  BAR.SYNC.DEFER_BLOCKING 0x0 ;  /* 0x0000000000007b1d */ /* 0x000ff20000010000 */
[----:B------:R-:W-:Y:S05]  /*0400*/  @P2 BRA `(.L_x_6) ;  /* 0x0000000000502947 */ /* 0x000fea0003800000 */
[----:B------:R-:W-:Y:S02]  /*0410*/  IMAD.MOV.U32 R11, RZ, RZ, RZ ;  /* 0x000000ffff0b7224 */ /* 0x000fe400078e00ff */
[----:B------:R-:W-:-:S07]  /*0420*/  IMAD.MOV.U32 R13, RZ, RZ, R7 ;  /* 0x000000ffff0d7224 */ /* 0x000fce00078e0007 */
.L_x_7:
[----:B01----:R-:W-:-:S05]  /*0430*/  IMAD.WIDE R2, R13, 0x4, R4 ;  /* 0x000000040d027825 */ /* 0x003fca00078e0204 */
[----:B------:R-:W2:Y:S01]  /*0440*/  LDG.E R8, desc[UR8][R2.64] ;  /* 0x0000000802087981 */ /* 0x000ea2000c1e1900 */
[----:B------:R-:W-:Y:S02]  /*0450*/  IMAD.MOV.U32 R15, RZ, RZ, 0x3bbb989d ;  /* 0x3bbb989dff0f7424 */ /* 0x000fe400078e00ff */
[----:B------:R-:W-:Y:S02]  /*0460*/  IMAD.MOV.U32 R17, RZ, RZ, 0x437c0000 ;  /* 0x437c0000ff117424 */ /* 0x000fe400078e00ff */
[----:B------:R-:W-:-:S05]  /*0470*/  VIADD R13, R13, UR6 ;  /* 0x000000060d0d7c36 */ /* 0x000fca0008000000 */
[----:B------:R-:W-:Y:S01]  /*0480*/  ISETP.GE.AND P0, PT, R13, UR4, PT ;  /* 0x000000040d007c0c */ /* 0x000fe2000bf06270 */
[----:B--2---:R-:W-:-:S04]  /*0490*/  FADD R8, -R9, R8 ;  /* 0x0000000809087221 */ /* 0x004fc80000000100 */
[----:B------:R-:W-:-:S04]  /*04a0*/  FFMA.SAT R10, R8, R15, 0.5 ;  /* 0x3f000000080a7423 */ /* 0x000fc8000000200f */
[----:B------:R-:W-:-:S04]  /*04b0*/  FFMA.RM R10, R10, R17, 12582913 ;  /* 0x4b4000010a0a7423 */ /* 0x000fc80000004011 */
[C---:B------:R-:W-:Y:S01]  /*04c0*/  FADD R15, R10.reuse, -12583039 ;  /* 0xcb40007f0a0f7421 */ /* 0x040fe20000000000 */
[----:B------:R-:W-:-:S03]  /*04d0*/  IMAD.SHL.U32 R10, R10, 0x800000, RZ ;  /* 0x008000000a0a7824 */ /* 0x000fc600078e00ff */
[----:B------:R-:W-:-:S04]  /*04e0*/  FFMA R15, R8, 1.4426950216293334961, -R15 ;  /* 0x3fb8aa3b080f7823 */ /* 0x000fc8000000080f */
[----:B------:R-:W-:-:S06]  /*04f0*/  FFMA R15, R8, 1.925963033500011079e-08, R15 ;  /* 0x32a57060080f7823 */ /* 0x000fcc000000000f */
[----:B------:R-:W0:Y:S02]  /*0500*/  MUFU.EX2 R15, R15 ;  /* 0x0000000f000f7308 */ /* 0x000e240000000800 */
[----:B0-----:R-:W-:-:S04]  /*0510*/  FMUL R10, R10, R15 ;  /* 0x0000000f0a0a7220 */ /* 0x001fc80000400000 */
[----:B------:R-:W-:Y:S01]  /*0520*/  FADD R11, R10, R11 ;  /* 0x0000000b0a0b7221 */ /* 0x000fe20000000000 */
[----:B------:R1:W-:Y:S01]  /*0530*/  STG.E desc[UR8][R2.64], R10 ;  /* 0x0000000a02007986 */ /* 0x0003e2000c101908 */
[----:B------:R-:W-:Y:S05]  /*0540*/  @!P0 BRA `(.L_x_7) ;  /* 0xfffffffc00b88947 */ /* 0x000fea000383ffff */
.L_x_6:
[----:B------:R-:W-:Y:S05]  /*0550*/  BSYNC.RECONVERGENT B0 ;  /* 0x0000000000007941 */ /* 0x000fea0003800200 */
.L_x_5:
[----:B------:R2:W-:Y:S01]  /*0560*/  STS [R6], R11 ;  /* 0x0000000b06007388 */ /* 0x0005e20000000800 */
[----:B------:R-:W-:Y:S01]  /*0570*/  UISETP.GE.U32.AND UP0, UPT, UR6, 0x2, UPT ;  /* 0x000000020600788c */ /* 0x000fe2000bf06070 */
[----:B------:R-:W-:Y:S08]  /*0580*/  BAR.SYNC.DEFER_BLOCKING 0x0 ;  /* 0x0000000000007b1d */ /* 0x000ff00000010000 */
[----:B--2---:R-:W-:Y:S05]  /*0590*/  BRA.U !UP0, `(.L_x_8) ;  /* 0x0000000108307547 */ /* 0x004fea000b800000 */
[----:B01----:R-:W-:-:S07]  /*05a0*/  IMAD.U32 R2, RZ, RZ, UR6 ;  /* 0x00000006ff027e24 */ /* 0x003fce000f8e00ff */
.L_x_9:
[----:B------:R-:W-:-:S04]  /*05b0*/  SHF.R.U32.HI R10, RZ, 0x1, R2 ;  /* 0x00000001ff0a7819 */ /* 0x000fc80000011602 */
[----:B------:R-:W-:-:S13]  /*05c0*/  ISETP.GE.U32.AND P0, PT, R7, R10, PT ;  /* 0x0000000a0700720c */ /* 0x000fda0003f06070 */
[----:B------:R-:W-:Y:S01]  /*05d0*/  @!P0 IMAD R3, R10, 0x4, R6 ;  /* 0x000000040a038824 */ /* 0x000fe200078e0206 */
[----:B------:R-:W-:Y:S05]  /*05e0*/  @!P0 LDS R8, [R6] ;  /* 0x0000000006088984 */ /* 0x000fea0000000800 */
[----:B------:R-:W0:Y:S02]  /*05f0*/  @!P0 LDS R3, [R3] ;  /* 0x0000000003038984 */ /* 0x000e240000000800 */
[----:B0-----:R-:W-:-:S05]  /*0600*/  @!P0 FADD R9, R3, R8 ;  /* 0x0000000803098221 */ /* 0x001fca0000000000 */
[----:B------:R2:W-:Y:S01]  /*0610*/  @!P0 STS [R6], R9 ;  /* 0x0000000906008388 */ /* 0x0005e20000000800 */
[----:B------:R-:W-:Y:S01]  /*0620*/  BAR.SYNC.DEFER_BLOCKING 0x0 ;  /* 0x0000000000007b1d */ /* 0x000fe20000010000 */
[----:B------:R-:W-:Y:S01]  /*0630*/  ISETP.GT.U32.AND P0, PT, R2, 0x3, PT ;  /* 0x000000030200780c */ /* 0x000fe20003f04070 */
[----:B------:R-:W-:-:S12]  /*0640*/  IMAD.MOV.U32 R2, RZ, RZ, R10 ;  /* 0x000000ffff027224 */ /* 0x000fd800078e000a */
[----:B--2---:R-:W-:Y:S05]  /*0650*/  @P0 BRA `(.L_x_9) ;  /* 0xfffffffc00d40947 */ /* 0x004fea000383ffff */
.L_x_8:
[----:B------:R-:W2:Y:S01]  /*0660*/  S2UR UR5, SR_CgaCtaId ;  /* 0x00000000000579c3 */ /* 0x000ea20000008800 */
[----:B------:R-:W-:Y:S01]  /*0670*/  UMOV UR4, 0x400 ;  /* 0x0000040000047882 */ /* 0x000fe20000000000 */
[----:B------:R-:W-:-:S13]  /*0680*/  ISETP.NE.AND P1, PT, R7, RZ, PT ;  /* 0x000000ff0700720c */ /* 0x000fda0003f25270 */
[----:B0-----:R-:W0:Y:S01]  /*0690*/  @!P1 LDC.64 R8, c[0x0][0x390] ;  /* 0x0000e400ff089b82 */ /* 0x001e220000000a00 */
[----:B--2---:R-:W-:Y:S01]  /*06a0*/  ULEA UR4, UR5, UR4, 0x18 ;  /* 0x0000000405047291 */ /* 0x004fe2000f8ec0ff */
[----:B------:R-:W2:Y:S08]  /*06b0*/  LDCU UR5, c[0x0][0x39c] ;  /* 0x00007380ff0577ac */ /* 0x000eb00008000800 */
[----:B-1----:R-:W1:Y:S02]  /*06c0*/  LDS R3, [UR4] ;  /* 0x00000004ff037984 */ /* 0x002e640008000800 */
[----:B------:R-:W3:Y:S01]  /*06d0*/  LDCU UR4, c[0x0][0x39c] ;  /* 0x00007380ff0477ac */ /* 0x000ee20008000800 */
[----:B0-----:R-:W-:-:S04]  /*06e0*/  @!P1 LEA R8, P0, R0, R8, 0x2 ;  /* 0x0000000800089211 */ /* 0x001fc800078010ff */
[----:B------:R-:W-:Y:S02]  /*06f0*/  @!P1 LEA.HI.X R9, R0, R9, RZ, 0x2, P0 ;  /* 0x0000000900099211 */ /* 0x000fe400000f14ff */
[----:B---3--:R-:W-:-:S03]  /*0700*/  ISETP.GE.AND P0, PT, R7, UR4, PT ;  /* 0x0000000407007c0c */ /* 0x008fc6000bf06270 */
[----:B-1----:R0:W-:Y:S01]  /*0710*/  @!P1 STG.E desc[UR8][R8.64], R3 ;  /* 0x0000000308009986 */ /* 0x0021e2000c101908 */
[----:B------:R-:W-:Y:S09]  /*0720*/  BAR.SYNC.DEFER_BLOCKING 0x0 ;  /* 0x0000000000007b1d */ /* 0x000ff20000010000 */
[----:B--2---:R-:W-:Y:S05]  /*0730*/  @P0 EXIT ;  /* 0x000000000000094d */ /* 0x004fea0003800000 */
.L_x_12:
[----:B0-----:R-:W-:-:S05]  /*0740*/  IMAD.WIDE R8, R7, 0x4, R4 ;  /* 0x0000000407087825 */ /* 0x001fca00078e0204 */
[----:B------:R-:W2:Y:S01]  /*0750*/  LDG.E R0, desc[UR8][R8.64] ;  /* 0x0000000808007981 */ /* 0x000ea2000c1e1900 */
[----:B------:R-:W0:Y:S01]  /*0760*/  MUFU.RCP R2, R3 ;  /* 0x0000000300027308 */ /* 0x000e220000001000 */
[----:B------:R-:W-:Y:S01]  /*0770*/  BSSY.RECONVERGENT B0, `(.L_x_10) ;  /* 0x000000b000007945 */ /* 0x000fe20003800200 */
[----:B0-----:R-:W-:-:S04]  /*0780*/  FFMA R11, -R3, R2, 1 ;  /* 0x3f800000030b7423 */ /* 0x001fc80000000102 */
[----:B------:R-:W-:Y:S02]  /*0790*/  FFMA R11, R2, R11, R2 ;  /* 0x0000000b020b7223 */ /* 0x000fe40000000002 */
[----:B--2---:R-:W0:Y:S02]  /*07a0*/  FCHK P0, R0, R3 ;  /* 0x0000000300007302 */ /* 0x004e240000000000 */
[----:B------:R-:W-:-:S04]  /*07b0*/  FFMA R2, R0, R11, RZ ;  /* 0x0000000b00027223 */ /* 0x000fc800000000ff */
[----:B------:R-:W-:-:S04]  /*07c0*/  FFMA R6, -R3, R2, R0 ;  /* 0x0000000203067223 */ /* 0x000fc80000000100 */
[----:B------:R-:W-:Y:S01]  /*07d0*/  FFMA R11, R11, R6, R2 ;  /* 0x000000060b0b7223 */ /* 0x000fe20000000002 */
[----:B0-----:R-:W-:Y:S06]  /*07e0*/  @!P0 BRA `(.L_x_11) ;  /* 0x00000000000c8947 */ /* 0x001fec0003800000 */
[----:B------:R-:W-:-:S07]  /*07f0*/  MOV R2, 0x810 ;  /* 0x0000081000027802 */ /* 0x000fce0000000f00 */
[----:B------:R-:W-:Y:S05]  /*0800*/  CALL.REL.NOINC `($__internal_0_$__cuda_sm3x_div_rn_noftz_f32_slowpath) ;  /* 0x00000000001c7944 */ /* 0x000fea0003c00000 */
[----:B------:R-:W-:-:S07]  /*0810*/  IMAD.MOV.U32 R11, RZ, RZ, R0 ;  /* 0x000000ffff0b7224 */ /* 0x000fce00078e0000 */
.L_x_11:
[----:B------:R-:W-:Y:S05]  /*0820*/  BSYNC.RECONVERGENT B0 ;  /* 0x0000000000007941 */ /* 0x000fea0003800200 */
.L_x_10:
[----:B------:R1:W-:Y:S01]  /*0830*/  STG.E desc[UR8][R8.64], R11 ;  /* 0x0000000b08007986 */ /* 0x0003e2000c101908 */
[----:B------:R-:W-:-:S05]  /*0840*/  VIADD R7, R7, UR6 ;  /* 0x0000000607077c36 */ /* 0x000fca0008000000 */
[----:B------:R-:W-:-:S13]  /*0850*/  ISETP.GE.AND P0, PT, R7, UR5, PT ;  /* 0x0000000507007c0c */ /* 0x000fda000bf06270 */
[----:B-1----:R-:W-:Y:S05]  /*0860*/  @!P0 BRA `(.L_x_12) ;  /* 0xfffffffc00b48947 */ /* 0x002fea000383ffff */
[----:B------:R-:W-:Y:S05]  /*0870*/  EXIT ;  /* 0x000000000000794d */ /* 0x000fea0003800000 */
        .weak           $__internal_0_$__cuda_sm3x_div_rn_noftz_f32_slowpath
        .type           $__internal_0_$__cuda_sm3x_div_rn_noftz_f32_slowpath,@function
        .size           $__internal_0_$__cuda_sm3x_div_rn_noftz_f32_slowpath,(.L_x_30 - $__internal_0_$__cuda_sm3x_div_rn_noftz_f32_slowpath)
$__internal_0_$__cuda_sm3x_div_rn_noftz_f32_slowpath:
[--C-:B------:R-:W-:Y:S01]  /*0880*/  SHF.R.U32.HI R10, RZ, 0x17, R3.reuse ;  /* 0x00000017ff0a7819 */ /* 0x100fe20000011603 */
[----:B------:R-:W-:Y:S01]  /*0890*/  BSSY.RECONVERGENT B1, `(.L_x_13) ;  /* 0x0000064000017945 */ /* 0x000fe20003800200 */
[--C-:B------:R-:W-:Y:S01]  /*08a0*/  SHF.R.U32.HI R6, RZ, 0x17, R0.reuse ;  /* 0x00000017ff067819 */ /* 0x100fe20000011600 */
[----:B------:R-:W-:Y:S01]  /*08b0*/  IMAD.MOV.U32 R11, RZ, RZ, R0 ;  /* 0x000000ffff0b7224 */ /* 0x000fe200078e0000 */
[----:B------:R-:W-:Y:S01]  /*08c0*/  LOP3.LUT R10, R10, 0xff, RZ, 0xc0, !PT ;  /* 0x000000ff0a0a7812 */ /* 0x000fe200078ec0ff */
[----:B------:R-:W-:Y:S01]  /*08d0*/  IMAD.MOV.U32 R12, RZ, RZ, R3 ;  /* 0x000000ffff0c7224 */ /* 0x000fe200078e0003 */
[----:B------:R-:W-:-:S03]  /*08e0*/  LOP3.LUT R16, R6, 0xff, RZ, 0xc0, !PT ;  /* 0x000000ff06107812 */ /* 0x000fc600078ec0ff */
[----:B------:R-:W-:Y:S02]  /*08f0*/  VIADD R13, R10, 0xffffffff ;  /* 0xffffffff0a0d7836 */ /* 0x000fe40000000000 */
[----:B------:R-:W-:-:S03]  /*0900*/  VIADD R14, R16, 0xffffffff ;  /* 0xffffffff100e7836 */ /* 0x000fc60000000000 */
[----:B------:R-:W-:-:S04]  /*0910*/  ISETP.GT.U32.AND P0, PT, R13, 0xfd, PT ;  /* 0x000000fd0d00780c */ /* 0x000fc80003f04070 */
[----:B------:R-:W-:-:S13]  /*0920*/  ISETP.GT.U32.OR P0, PT, R14, 0xfd, P0 ;  /* 0x000000fd0e00780c */ /* 0x000fda0000704470 */
[----:B------:R-:W-:Y:S01]  /*0930*/  @!P0 IMAD.MOV.U32 R6, RZ, RZ, RZ ;  /* 0x000000ffff068224 */ /* 0x000fe200078e00ff */
[----:B------:R-:W-:Y:S06]  /*0940*/  @!P0 BRA `(.L_x_14) ;  /* 0x00000000005c8947 */ /* 0x000fec0003800000 */
[----:B------:R-:W-:Y:S02]  /*0950*/  FSETP.GTU.FTZ.AND P1, PT, |R3|, +INF , PT ;  /* 0x7f8000000300780b */ /* 0x000fe40003f3c200 */
[----:B------:R-:W-:-:S04]  /*0960*/  FSETP.GTU.FTZ.AND P0, PT, |R0|, +INF , PT ;  /* 0x7f8000000000780b */ /* 0x000fc80003f1c200 */
[----:B------:R-:W-:-:S13]  /*0970*/  PLOP3.LUT P0, PT, P0, P1, PT, 0xf8, 0x8f ;  /* 0x00000000008f781c */ /* 0x000fda0000703f70 */
[----:B------:R-:W-:Y:S05]  /*0980*/  @P0 BRA `(.L_x_15) ;  /* 0x00000004004c0947 */ /* 0x000fea0003800000 */
[----:B------:R-:W-:-:S13]  /*0990*/  LOP3.LUT P0, RZ, R12, 0x7fffffff, R11, 0xc8, !PT ;  /* 0x7fffffff0cff7812 */ /* 0x000fda000780c80b */
[----:B------:R-:W-:Y:S05]  /*09a0*/  @!P0 BRA `(.L_x_16) ;  /* 0x00000004003c8947 */ /* 0x000fea0003800000 */
[C---:B------:R-:W-:Y:S02]  /*09b0*/  FSETP.NEU.FTZ.AND P2, PT, |R0|.reuse, +INF , PT ;  /* 0x7f8000000000780b */ /* 0x040fe40003f5d200 */
[----:B------:R-:W-:Y:S02]  /*09c0*/  FSETP.NEU.FTZ.AND P1, PT, |R3|, +INF , PT ;  /* 0x7f8000000300780b */ /* 0x000fe40003f3d200 */
[----:B------:R-:W-:-:S11]  /*09d0*/  FSETP.NEU.FTZ.AND P0, PT, |R0|, +INF , PT ;  /* 0x7f8000000000780b */ /* 0x000fd60003f1d200 */
[----:B------:R-:W-:Y:S05]  /*09e0*/  @!P1 BRA !P2, `(.L_x_16) ;  /* 0x00000004002c9947 */ /* 0x000fea0005000000 */
[----:B------:R-:W-:-:S04]  /*09f0*/  LOP3.LUT P2, RZ, R11, 0x7fffffff, RZ, 0xc0, !PT ;  /* 0x7fffffff0bff7812 */ /* 0x000fc8000784c0ff */
[----:B------:R-:W-:-:S13]  /*0a00*/  PLOP3.LUT P1, PT, P1, P2, PT, 0x2f, 0xf2 ;  /* 0x0000000000f2781c */ /* 0x000fda0000f24577 */
[----:B------:R-:W-:Y:S05]  /*0a10*/  @P1 BRA `(.L_x_17) ;  /* 0x0000000400181947 */ /* 0x000fea0003800000 */
[----:B------:R-:W-:-:S04]  /*0a20*/  LOP3.LUT P1, RZ, R12, 0x7fffffff, RZ, 0xc0, !PT ;  /* 0x7fffffff0cff7812 */ /* 0x000fc8000782c0ff */
[----:B------:R-:W-:-:S13]  /*0a30*/  PLOP3.LUT P0, PT, P0, P1, PT, 0x2f, 0xf2 ;  /* 0x0000000000f2781c */ /* 0x000fda0000702577 */
[----:B------:R-:W-:Y:S05]  /*0a40*/  @P0 BRA `(.L_x_18) ;  /* 0x0000000400000947 */ /* 0x000fea0003800000 */
[----:B------:R-:W-:Y:S02]  /*0a50*/  ISETP.GE.AND P0, PT, R14, RZ, PT ;  /* 0x000000ff0e00720c */ /* 0x000fe40003f06270 */
[----:B------:R-:W-:-:S11]  /*0a60*/  ISETP.GE.AND P1, PT, R13, RZ, PT ;  /* 0x000000ff0d00720c */ /* 0x000fd60003f26270 */
[----:B------:R-:W-:Y:S02]  /*0a70*/  @P0 IMAD.MOV.U32 R6, RZ, RZ, RZ ;  /* 0x000000ffff060224 */ /* 0x000fe400078e00ff */
[----:B------:R-:W-:Y:S01]  /*0a80*/  @!P0 FFMA R11, R0, 1.84467440737095516160e+19, RZ ;  /* 0x5f800000000b8823 */ /* 0x000fe200000000ff */
[----:B------:R-:W-:Y:S02]  /*0a90*/  @!P0 IMAD.MOV.U32 R6, RZ, RZ, -0x40 ;  /* 0xffffffc0ff068424 */ /* 0x000fe400078e00ff */
[----:B------:R-:W-:Y:S02]  /*0aa0*/  @!P1 FFMA R12, R3, 1.84467440737095516160e+19, RZ ;  /* 0x5f800000030c9823 */ /* 0x000fe400000000ff */
[----:B------:R-:W-:-:S07]  /*0ab0*/  @!P1 VIADD R6, R6, 0x40 ;  /* 0x0000004006069836 */ /* 0x000fce0000000000 */
.L_x_14:
[----:B------:R-:W-:Y:S01]  /*0ac0*/  LEA R13, R10, 0xc0800000, 0x17 ;  /* 0xc08000000a0d7811 */ /* 0x000fe200078eb8ff */
[----:B------:R-:W-:Y:S04]  /*0ad0*/  BSSY.RECONVERGENT B2, `(.L_x_19) ;  /* 0x0000036000027945 */ /* 0x000fe80003800200 */
[----:B------:R-:W-:Y:S02]  /*0ae0*/  IMAD.IADD R13, R12, 0x1, -R13 ;  /* 0x000000010c0d7824 */ /* 0x000fe400078e0a0d */
[----:B------:R-:W-:Y:S02]  /*0af0*/  VIADD R12, R16, 0xffffff81 ;  /* 0xffffff81100c7836 */ /* 0x000fe40000000000 */
[----:B------:R-:W0:Y:S01]  /*0b00*/  MUFU.RCP R14, R13 ;  /* 0x0000000d000e7308 */ /* 0x000e220000001000 */
[----:B------:R-:W-:Y:S01]  /*0b10*/  FADD.FTZ R15, -R13, -RZ ;  /* 0x800000ff0d0f7221 */ /* 0x000fe20000010100 */
[----:B------:R-:W-:-:S03]  /*0b20*/  IMAD R0, R12, -0x800000, R11 ;  /* 0xff8000000c007824 */ /* 0x000fc600078e020b */
[----:B0-----:R-:W-:-:S04]  /*0b30*/  FFMA R17, R14, R15, 1 ;  /* 0x3f8000000e117423 */ /* 0x001fc8000000000f */
[----:B------:R-:W-:-:S04]  /*0b40*/  FFMA R16, R14, R17, R14 ;  /* 0x000000110e107223 */ /* 0x000fc8000000000e */
[----:B------:R-:W-:-:S04]  /*0b50*/  FFMA R11, R0, R16, RZ ;  /* 0x00000010000b7223 */ /* 0x000fc800000000ff */
[----:B------:R-:W-:-:S04]  /*0b60*/  FFMA R14, R15, R11, R0 ;  /* 0x0000000b0f0e7223 */ /* 0x000fc80000000000 */
[----:B------:R-:W-:Y:S01]  /*0b70*/  FFMA R17, R16, R14, R11 ;  /* 0x0000000e10117223 */ /* 0x000fe2000000000b */
[----:B------:R-:W-:-:S03]  /*0b80*/  IADD3 R11, PT, PT, R12, 0x7f, -R10 ;  /* 0x0000007f0c0b7810 */ /* 0x000fc60007ffe80a */
[----:B------:R-:W-:Y:S02]  /*0b90*/  FFMA R14, R15, R17, R0 ;  /* 0x000000110f0e7223 */ /* 0x000fe40000000000 */
[----:B------:R-:W-:Y:S02]  /*0ba0*/  IMAD.IADD R11, R11, 0x1, R6 ;  /* 0x000000010b0b7824 */ /* 0x000fe400078e0206 */
[----:B------:R-:W-:-:S05]  /*0bb0*/  FFMA R0, R16, R14, R17 ;  /* 0x0000000e10007223 */ /* 0x000fca0000000011 */
[----:B------:R-:W-:-:S04]  /*0bc0*/  SHF.R.U32.HI R10, RZ, 0x17, R0 ;  /* 0x00000017ff0a7819 */ /* 0x000fc80000011600 */
[----:B------:R-:W-:-:S05]  /*0bd0*/  LOP3.LUT R10, R10, 0xff, RZ, 0xc0, !PT ;  /* 0x000000ff0a0a7812 */ /* 0x000fca00078ec0ff */
[----:B------:R-:W-:-:S04]  /*0be0*/  IMAD.IADD R12, R10, 0x1, R11 ;  /* 0x000000010a0c7824 */ /* 0x000fc800078e020b */
[----:B------:R-:W-:-:S05]  /*0bf0*/  VIADD R6, R12, 0xffffffff ;  /* 0xffffffff0c067836 */ /* 0x000fca0000000000 */
[----:B------:R-:W-:-:S13]  /*0c00*/  ISETP.GE.U32.AND P0, PT, R6, 0xfe, PT ;  /* 0x000000fe0600780c */ /* 0x000fda0003f06070 */
[----:B------:R-:W-:Y:S05]  /*0c10*/  @!P0 BRA `(.L_x_20) ;  /* 0x0000000000808947 */ /* 0x000fea0003800000 */
[----:B------:R-:W-:-:S13]  /*0c20*/  ISETP.GT.AND P0, PT, R12, 0xfe, PT ;  /* 0x000000fe0c00780c */ /* 0x000fda0003f04270 */
[----:B------:R-:W-:Y:S05]  /*0c30*/  @P0 BRA `(.L_x_21) ;  /* 0x00000000006c0947 */ /* 0x000fea0003800000 */
[----:B------:R-:W-:-:S13]  /*0c40*/  ISETP.GE.AND P0, PT, R12, 0x1, PT ;  /* 0x000000010c00780c */ /* 0x000fda0003f06270 */
[----:B------:R-:W-:Y:S05]  /*0c50*/  @P0 BRA `(.L_x_22) ;  /* 0x0000000000740947 */ /* 0x000fea0003800000 */
[----:B------:R-:W-:Y:S02]  /*0c60*/  ISETP.GE.AND P0, PT, R12, -0x18, PT ;  /* 0xffffffe80c00780c */ /* 0x000fe40003f06270 */
[----:B------:R-:W-:-:S11]  /*0c70*/  LOP3.LUT R0, R0, 0x80000000, RZ, 0xc0, !PT ;  /* 0x8000000000007812 */ /* 0x000fd600078ec0ff */
[----:B------:R-:W-:Y:S05]  /*0c80*/  @!P0 BRA `(.L_x_22) ;  /* 0x0000000000688947 */ /* 0x000fea0003800000 */
[-CC-:B------:R-:W-:Y:S01]  /*0c90*/  FFMA.RZ R6, R16, R14.reuse, R17.reuse ;  /* 0x0000000e10067223 */ /* 0x180fe2000000c011 */
[----:B------:R-:W-:Y:S02]  /*0ca0*/  VIADD R13, R12, 0x20 ;  /* 0x000000200c0d7836 */ /* 0x000fe40000000000 */
[-CC-:B------:R-:W-:Y:S01]  /*0cb0*/  FFMA.RM R11, R16, R14.reuse, R17.reuse ;  /* 0x0000000e100b7223 */ /* 0x180fe20000004011 */
[----:B------:R-:W-:Y:S02]  /*0cc0*/  ISETP.NE.AND P2, PT, R12, RZ, PT ;  /* 0x000000ff0c00720c */ /* 0x000fe40003f45270 */
[----:B------:R-:W-:Y:S01]  /*0cd0*/  LOP3.LUT R10, R6, 0x7fffff, RZ, 0xc0, !PT ;  /* 0x007fffff060a7812 */ /* 0x000fe200078ec0ff */
[----:B------:R-:W-:Y:S01]  /*0ce0*/  FFMA.RP R6, R16, R14, R17 ;  /* 0x0000000e10067223 */ /* 0x000fe20000008011 */
[----:B------:R-:W-:Y:S01]  /*0cf0*/  ISETP.NE.AND P1, PT, R12, RZ, PT ;  /* 0x000000ff0c00720c */ /* 0x000fe20003f25270 */
[----:B------:R-:W-:Y:S01]  /*0d00*/  IMAD.MOV R12, RZ, RZ, -R12 ;  /* 0x000000ffff0c7224 */ /* 0x000fe200078e0a0c */
[----:B------:R-:W-:-:S02]  /*0d10*/  LOP3.LUT R10, R10, 0x800000, RZ, 0xfc, !PT ;  /* 0x008000000a0a7812 */ /* 0x000fc400078efcff */
[----:B------:R-:W-:Y:S02]  /*0d20*/  FSETP.NEU.FTZ.AND P0, PT, R6, R11, PT ;  /* 0x0000000b0600720b */ /* 0x000fe40003f1d000 */
[----:B------:R-:W-:Y:S02]  /*0d30*/  SHF.L.U32 R13, R10, R13, RZ ;  /* 0x0000000d0a0d7219 */ /* 0x000fe400000006ff */
[----:B------:R-:W-:Y:S02]  /*0d40*/  SEL R11, R12, RZ, P2 ;  /* 0x000000ff0c0b7207 */ /* 0x000fe40001000000 */
[----:B------:R-:W-:Y:S02]  /*0d50*/  ISETP.NE.AND P1, PT, R13, RZ, P1 ;  /* 0x000000ff0d00720c */ /* 0x000fe40000f25270 */
[----:B------:R-:W-:Y:S02]  /*0d60*/  SHF.R.U32.HI R11, RZ, R11, R10 ;  /* 0x0000000bff0b7219 */ /* 0x000fe4000001160a */
[----:B------:R-:W-:-:S02]  /*0d70*/  PLOP3.LUT P0, PT, P0, P1, PT, 0xf8, 0x8f ;  /* 0x00000000008f781c */ /* 0x000fc40000703f70 */
[----:B------:R-:W-:Y:S02]  /*0d80*/  SHF.R.U32.HI R13, RZ, 0x1, R11 ;  /* 0x00000001ff0d7819 */ /* 0x000fe4000001160b */
[----:B------:R-:W-:-:S04]  /*0d90*/  SEL R6, RZ, 0x1, !P0 ;  /* 0x00000001ff067807 */ /* 0x000fc80004000000 */
[----:B------:R-:W-:-:S04]  /*0da0*/  LOP3.LUT R6, R6, 0x1, R13, 0xf8, !PT ;  /* 0x0000000106067812 */ /* 0x000fc800078ef80d */
[----:B------:R-:W-:-:S05]  /*0db0*/  LOP3.LUT R6, R6, R11, RZ, 0xc0, !PT ;  /* 0x0000000b06067212 */ /* 0x000fca00078ec0ff */
[----:B------:R-:W-:-:S05]  /*0dc0*/  IMAD.IADD R13, R13, 0x1, R6 ;  /* 0x000000010d0d7824 */ /* 0x000fca00078e0206 */
[----:B------:R-:W-:Y:S01]  /*0dd0*/  LOP3.LUT R0, R13, R0, RZ, 0xfc, !PT ;  /* 0x000000000d007212 */ /* 0x000fe200078efcff */
[----:B------:R-:W-:Y:S06]  /*0de0*/  BRA `(.L_x_22) ;  /* 0x0000000000107947 */ /* 0x000fec0003800000 */
.L_x_21:
[----:B------:R-:W-:-:S04]  /*0df0*/  LOP3.LUT R0, R0, 0x80000000, RZ, 0xc0, !PT ;  /* 0x8000000000007812 */ /* 0x000fc800078ec0ff */
[----:B------:R-:W-:Y:S01]  /*0e00*/  LOP3.LUT R0, R0, 0x7f800000, RZ, 0xfc, !PT ;  /* 0x7f80000000007812 */ /* 0x000fe200078efcff */
[----:B------:R-:W-:Y:S06]  /*0e10*/  BRA `(.L_x_22) ;  /* 0x0000000000047947 */ /* 0x000fec0003800000 */
.L_x_20:
[----:B------:R-:W-:-:S07]  /*0e20*/  IMAD R0, R11, 0x800000, R0 ;  /* 0x008000000b007824 */ /* 0x000fce00078e0200 */
.L_x_22:
[----:B------:R-:W-:Y:S05]  /*0e30*/  BSYNC.RECONVERGENT B2 ;  /* 0x0000000000027941 */ /* 0x000fea0003800200 */
.L_x_19:
[----:B------:R-:W-:Y:S05]  /*0e40*/  BRA `(.L_x_23) ;  /* 0x0000000000207947 */ /* 0x000fea0003800000 */
.L_x_18:
[----:B------:R-:W-:-:S04]  /*0e50*/  LOP3.LUT R0, R12, 0x80000000, R11, 0x48, !PT ;  /* 0x800000000c007812 */ /* 0x000fc800078e480b */
[----:B------:R-:W-:Y:S01]  /*0e60*/  LOP3.LUT R0, R0, 0x7f800000, RZ, 0xfc, !PT ;  /* 0x7f80000000007812 */ /* 0x000fe200078efcff */
[----:B------:R-:W-:Y:S06]  /*0e70*/  BRA `(.L_x_23) ;  /* 0x0000000000147947 */ /* 0x000fec0003800000 */
.L_x_17:
[----:B------:R-:W-:Y:S01]  /*0e80*/  LOP3.LUT R0, R12, 0x80000000, R11, 0x48, !PT ;  /* 0x800000000c007812 */ /* 0x000fe200078e480b */
[----:B------:R-:W-:Y:S06]  /*0e90*/  BRA `(.L_x_23) ;  /* 0x00000000000c7947 */ /* 0x000fec0003800000 */
.L_x_16:
[----:B------:R-:W0:Y:S01]  /*0ea0*/  MUFU.RSQ R0, -QNAN ;  /* 0xffc0000000007908 */ /* 0x000e220000001400 */
[----:B------:R-:W-:Y:S05]  /*0eb0*/  BRA `(.L_x_23) ;  /* 0x0000000000047947 */ /* 0x000fea0003800000 */
.L_x_15:
[----:B------:R-:W-:-:S07]  /*0ec0*/  FADD.FTZ R0, R0, R3 ;  /* 0x0000000300007221 */ /* 0x000fce0000010000 */
.L_x_23:
[----:B------:R-:W-:Y:S05]  /*0ed0*/  BSYNC.RECONVERGENT B1 ;  /* 0x0000000000017941 */ /* 0x000fea0003800200 */
.L_x_13:
[----:B------:R-:W-:Y:S02]  /*0ee0*/  IMAD.MOV.U32 R10, RZ, RZ, R2 ;  /* 0x000000ffff0a7224 */ /* 0x000fe400078e0002 */
[----:B------:R-:W-:-:S04]  /*0ef0*/  IMAD.MOV.U32 R11, RZ, RZ, 0x0 ;  /* 0x00000000ff0b7424 */ /* 0x000fc800078e00ff */
[----:B0-----:R-:W-:Y:S05]  /*0f00*/  RET.REL.NODEC R10 `(_Z22softmax_rowwise_kernelPfS_S_ii) ;  /* 0xfffffff00a3c7950 */ /* 0x001fea0003c3ffff */
.L_x_24:
[----:B------:R-:W-:-:S00]  /*0f10*/  BRA `(.L_x_24) ;  /* 0xfffffffc00fc7947 */ /* 0x000fc0000383ffff */
[----:B------:R-:W-:-:S00]  /*0f20*/  NOP ;  /* 0x0000000000007918 */ /* 0x000fc00000000000 */
        /* <DEDUP_REMOVED lines=13> */
.L_x_30:


//--------------------- .text._Z27wmma_gemm_tensorcore_kernelPK6__halfS1_Pfiii --------------------------
	.section	.text._Z27wmma_gemm_tensorcore_kernelPK6__halfS1_Pfiii,"ax",@progbits
	.align	128
        .global         _Z27wmma_gemm_tensorcore_kernelPK6__halfS1_Pfiii
        .type           _Z27wmma_gemm_tensorcore_kernelPK6__halfS1_Pfiii,@function
        .size           _Z27wmma_gemm_tensorcore_kernelPK6__halfS1_Pfiii,(.L_x_32 - _Z27wmma_gemm_tensorcore_kernelPK6__halfS1_Pfiii)
        .other          _Z27wmma_gemm_tensorcore_kernelPK6__halfS1_Pfiii,@"STO_CUDA_ENTRY STV_DEFAULT"
_Z27wmma_gemm_tensorcore_kernelPK6__halfS1_Pfiii:
.text._Z27wmma_gemm_tensorcore_kernelPK6__halfS1_Pfiii:
[----:B------:R-:W-:Y:S01]  /*0000*/  LDC R1, c[0x0][0x37c] ;  /* 0x0000df00ff017b82 */ /* 0x000fe20000000800 */
[----:B------:R-:W0:Y:S07]  /*0010*/  S2R R0, SR_TID.X ;  /* 0x0000000000007919 */ /* 0x000e2e0000002100 */
[----:B------:R-:W1:Y:S01]  /*0020*/  S2UR UR6, SR_CTAID.X ;  /* 0x00000000000679c3 */ /* 0x000e620000002500 */
[----:B------:R-:W2:Y:S01]  /*0030*/  LDCU UR4, c[0x0][0x360] ;  /* 0x00006c00ff0477ac */ /* 0x000ea20008000800 */
[----:B------:R-:W3:Y:S01]  /*0040*/  S2R R3, SR_CTAID.Y ;  /* 0x0000000000037919 */ /* 0x000ee20000002600 */
[----:B------:R-:W4:Y:S01]  /*0050*/  LDCU.64 UR10, c[0x0][0x398] ;  /* 0x00007300ff0a77ac */ /* 0x000f220008000a00 */
[----:B--2---:R-:W-:-:S02]  /*0060*/  USHF.R.U32.HI UR4, URZ, 0x5, UR4 ;  /* 0x00000005ff047899 */ /* 0x004fc40008011604 */
[----:B-1----:R-:W-:-:S04]  /*0070*/  USHF.L.U32 UR6, UR6, 0x4, URZ ;  /* 0x0000000406067899 */ /* 0x002fc800080006ff */
[----:B----4-:R-:W-:Y:S01]  /*0080*/  UISETP.GE.AND UP0, UPT, UR6, UR11, UPT ;  /* 0x0000000b0600728c */ /* 0x010fe2000bf06270 */
[----:B0-----:R-:W-:-:S05]  /*0090*/  SHF.R.U32.HI R0, RZ, 0x5, R0 ;  /* 0x00000005ff007819 */ /* 0x001fca0000011600 */
[----:B------:R-:W-:Y:S01]  /*00a0*/  PLOP3.LUT P0, PT, PT, PT, UP0, 0x80, 0x8 ;  /* 0x000000000008781c */ /* 0x000fe20003f0f008 */
[----:B---3--:R-:W-:-:S04]  /*00b0*/  IMAD R0, R3, UR4, R0 ;  /* 0x0000000403007c24 */ /* 0x008fc8000f8e0200 */
[----:B------:R-:W-:-:S05]  /*00c0*/  IMAD.SHL.U32 R30, R0, 0x10, RZ ;  /* 0x00000010001e7824 */ /* 0x000fca00078e00ff */
[----:B------:R-:W-:-:S13]  /*00d0*/  ISETP.GE.OR P0, PT, R30, UR10, P0 ;  /* 0x0000000a1e007c0c */ /* 0x000fda0008706670 */
[----:B------:R-:W-:Y:S05]  /*00e0*/  @P0 EXIT ;  /* 0x000000000000094d */ /* 0x000fea0003800000 */
[----:B------:R-:W0:Y:S01]  /*00f0*/  LDCU UR18, c[0x0][0x3a0] ;  /* 0x00007400ff1277ac */ /* 0x000e220008000800 */
[----:B------:R-:W-:Y:S02]  /*0100*/  CS2R R10, SRZ ;  /* 0x00000000000a7805 */ /* 0x000fe4000001ff00 */
[----:B------:R-:W-:Y:S02]  /*0110*/  CS2R R8, SRZ ;  /* 0x0000000000087805 */ /* 0x000fe4000001ff00 */
[----:B------:R-:W-:Y:S02]  /*0120*/  CS2R R22, SRZ ;  /* 0x0000000000167805 */ /* 0x000fe4000001ff00 */
[----:B------:R-:W-:Y:S01]  /*0130*/  CS2R R20, SRZ ;  /* 0x0000000000147805 */ /* 0x000fe2000001ff00 */
[----:B------:R-:W1:Y:S01]  /*0140*/  LDCU.64 UR12, c[0x0][0x358] ;  /* 0x00006b00ff0c77ac */ /* 0x000e620008000a00 */
[----:B0-----:R-:W-:-:S09]  /*0150*/  UISETP.GT.AND UP0, UPT, UR18, URZ, UPT ;  /* 0x000000ff1200728c */ /* 0x001fd2000bf04270 */
[----:B-1----:R-:W-:Y:S05]  /*0160*/  BRA.U !UP0, `(.L_x_25) ;  /* 0x0000000d08187547 */ /* 0x002fea000b800000 */
[----:B------:R-:W-:Y:S01]  /*0170*/  UISETP.GE.U32.AND UP1, UPT, UR18, 0x31, UPT ;  /* 0x000000311200788c */ /* 0x000fe2000bf26070 */
[----:B------:R-:W-:Y:S01]  /*0180*/  CS2R R10, SRZ ;  /* 0x00000000000a7805 */ /* 0x000fe2000001ff00 */
[----:B------:R-:W-:Y:S01]  /*0190*/  UIADD3 UR4, UPT, UPT, UR18, -0x1, URZ ;  /* 0xffffffff12047890 */ /* 0x000fe2000fffe0ff */
[----:B------:R-:W-:Y:S01]  /*01a0*/  CS2R R8, SRZ ;  /* 0x0000000000087805 */ /* 0x000fe2000001ff00 */
[----:B------:R-:W-:Y:S01]  /*01b0*/  UIADD3 UR5, UPT, UPT, UR18, -0x1, URZ ;  /* 0xffffffff12057890 */ /* 0x000fe2000fffe0ff */
[----:B------:R-:W-:Y:S01]  /*01c0*/  CS2R R22, SRZ ;  /* 0x0000000000167805 */ /* 0x000fe2000001ff00 */
[----:B------:R-:W-:Y:S01]  /*01d0*/  ULEA.HI UR7, UR4, 0x1, URZ, 0x1c ;  /* 0x0000000104077891 */ /* 0x000fe2000f8fe0ff */
[----:B------:R-:W-:Y:S01]  /*01e0*/  CS2R R20, SRZ ;  /* 0x0000000000147805 */ /* 0x000fe2000001ff00 */
[----:B------:R-:W-:Y:S02]  /*01f0*/  ULEA.HI UR5, UR5, 0x1, URZ, 0x1c ;  /* 0x0000000105057891 */ /* 0x000fe4000f8fe0ff */
[----:B------:R-:W-:Y:S01]  /*0200*/  ULOP3.LUT UR10, UR7, 0x3, URZ, 0xc0, !UPT ;  /* 0x00000003070a7892 */ /* 0x000fe2000f8ec0ff */
[----:B------:R-:W-:-:S03]  /*0210*/  UMOV UR4, URZ ;  /* 0x000000ff00047c82 */ /* 0x000fc60008000000 */
[----:B------:R-:W-:Y:S01]  /*0220*/  UISETP.NE.AND UP0, UPT, UR10, URZ, UPT ;  /* 0x000000ff0a00728c */ /* 0x000fe2000bf05270 */
[----:B------:R-:W-:Y:S10]  /*0230*/  BRA.U !UP1, `(.L_x_26) ;  /* 0x00000009091c7547 */ /* 0x000ff4000b800000 */
[----:B------:R-:W0:Y:S01]  /*0240*/  S2R R13, SR_LANEID ;  /* 0x00000000000d7919 */ /* 0x000e220000000000 */
[----:B------:R-:W1:Y:S01]  /*0250*/  LDC.64 R32, c[0x0][0x380] ;  /* 0x0000e000ff207b82 */ /* 0x000e620000000a00 */
[----:B------:R-:W-:Y:S01]  /*0260*/  IMAD R25, R30, UR18, RZ ;  /* 0x000000121e197c24 */ /* 0x000fe2000f8e02ff */
[----:B------:R-:W-:Y:S01]  /*0270*/  USHF.R.U32.HI UR4, URZ, 0x1, UR18 ;  /* 0x00000001ff047899 */ /* 0x000fe20008011612 */
[----:B------:R-:W-:Y:S01]  /*0280*/  IMAD.MOV.U32 R5, RZ, RZ, RZ ;  /* 0x000000ffff057224 */ /* 0x000fe200078e00ff */
[----:B------:R-:W-:Y:S01]  /*0290*/  USHF.R.U32.HI UR7, URZ, 0x1, UR11 ;  /* 0x00000001ff077899 */ /* 0x000fe2000801160b */
[----:B------:R-:W-:Y:S01]  /*02a0*/  IMAD.MOV.U32 R11, RZ, RZ, RZ ;  /* 0x000000ffff0b7224 */ /* 0x000fe200078e00ff */
[----:B------:R-:W-:Y:S02]  /*02b0*/  ULOP3.LUT UR5, UR5, 0x1ffffffc, URZ, 0xc0, !UPT ;  /* 0x1ffffffc05057892 */ /* 0x000fe4000f8ec0ff */
[----:B------:R-:W-:Y:S02]  /*02c0*/  UIMAD UR14, UR11, 0x30, URZ ;  /* 0x000000300b0e78a4 */ /* 0x000fe4000f8e02ff */
[----:B------:R-:W-:Y:S01]  /*02d0*/  USHF.L.U32 UR15, UR11, 0x5, URZ ;  /* 0x000000050b0f7899 */ /* 0x000fe200080006ff */
[----:B------:R-:W2:Y:S01]  /*02e0*/  LDCU.64 UR20, c[0x0][0x388] ;  /* 0x00007100ff1477ac */ /* 0x000ea20008000a00 */
[----:B------:R-:W-:Y:S01]  /*02f0*/  USHF.L.U32 UR16, UR11, 0x4, URZ ;  /* 0x000000040b107899 */ /* 0x000fe200080006ff */
[----:B-1----:R-:W-:-:S03]  /*0300*/  IMAD.WIDE.U32 R2, R25, 0x2, R32 ;  /* 0x0000000219027825 */ /* 0x002fc600078e0020 */
[----:B------:R-:W-:Y:S02]  /*0310*/  IADD3 R2, P0, PT, R2, 0x40, RZ ;  /* 0x0000004002027810 */ /* 0x000fe40007f1e0ff */
[----:B0-----:R-:W-:Y:S02]  /*0320*/  LOP3.LUT R4, R13, 0x3, RZ, 0xc0, !PT ;  /* 0x000000030d047812 */ /* 0x001fe400078ec0ff */
[----:B------:R-:W-:Y:S01]  /*0330*/  SHF.R.U32.HI R13, RZ, 0x2, R13 ;  /* 0x00000002ff0d7819 */ /* 0x000fe2000001160d */
[----:B------:R-:W-:-:S04]  /*0340*/  IMAD.X R3, RZ, RZ, R3, P0 ;  /* 0x000000ffff037224 */ /* 0x000fc800000e0603 */
[----:B------:R-:W-:Y:S01]  /*0350*/  IMAD.WIDE.U32 R6, R13, UR4, R4 ;  /* 0x000000040d067c25 */ /* 0x000fe2000f8e0004 */
[----:B------:R-:W-:-:S03]  /*0360*/  UMOV UR4, URZ ;  /* 0x000000ff00047c82 */ /* 0x000fc60008000000 */
[----:B------:R-:W-:Y:S01]  /*0370*/  IMAD.WIDE.U32 R12, R13, UR7, R4 ;  /* 0x000000070d0c7c25 */ /* 0x000fe2000f8e0004 */
[C---:B------:R-:W-:Y:S01]  /*0380*/  SHF.L.U64.HI R4, R6.reuse, 0x2, R7 ;  /* 0x0000000206047819 */ /* 0x040fe20000010207 */
[----:B------:R-:W-:Y:S02]  /*0390*/  UIADD3 UR7, UPT, UPT, -UR5, URZ, URZ ;  /* 0x000000ff05077290 */ /* 0x000fe4000fffe1ff */
[----:B------:R-:W-:Y:S01]  /*03a0*/  IMAD.SHL.U32 R0, R6, 0x4, RZ ;  /* 0x0000000406007824 */ /* 0x000fe200078e00ff */
[C---:B------:R-:W-:Y:S01]  /*03b0*/  SHF.L.U64.HI R5, R12.reuse, 0x2, R13 ;  /* 0x000000020c057819 */ /* 0x040fe2000001020d */
[----:B------:R-:W-:Y:S01]  /*03c0*/  IMAD.SHL.U32 R24, R12, 0x4, RZ ;  /* 0x000000040c187824 */ /* 0x000fe200078e00ff */
[----:B--2---:R-:W-:-:S07]  /*03d0*/  UMOV UR5, URZ ;  /* 0x000000ff00057c82 */ /* 0x004fce0008000000 */
.L_x_27:
[----:B------:R-:W-:Y:S01]  /*03e0*/  UIADD3 UR8, UP1, UPT, UR6, UR5, URZ ;  /* 0x0000000506087290 */ /* 0x000fe2000ff3e0ff */
[----:B------:R-:W-:-:S03]  /*03f0*/  MOV R7, UR11 ;  /* 0x0000000b00077c02 */ /* 0x000fc60008000f00 */
[----:B------:R-:W-:Y:S02]  /*0400*/  ULEA.HI.X.SX32 UR9, UR5, URZ, 0x1, UP1 ;  /* 0x000000ff05097291 */ /* 0x000fe400088f0eff */
[----:B------:R-:W-:-:S04]  /*0410*/  ULEA UR17, UP1, UR8, UR20, 0x1 ;  /* 0x0000001408117291 */ /* 0x000fc8000f8208ff */
[----:B------:R-:W-:Y:S02]  /*0420*/  ULEA.HI.X UR8, UR8, UR21, UR9, 0x1, UP1 ;  /* 0x0000001508087291 */ /* 0x000fe400088f0c09 */
[----:B------:R-:W-:-:S04]  /*0430*/  IADD3 R28, P0, PT, R24, UR17, RZ ;  /* 0x00000011181c7c10 */ /* 0x000fc8000ff1e0ff */
[----:B------:R-:W-:-:S03]  /*0440*/  IADD3.X R29, PT, PT, R5, UR8, RZ, P0, !PT ;  /* 0x00000008051d7c10 */ /* 0x000fc600087fe4ff */
[----:B------:R-:W-:Y:S02]  /*0450*/  IMAD.WIDE.U32 R6, R7, 0x10, R28 ;  /* 0x0000001007067825 */ /* 0x000fe400078e001c */
[----:B------:R-:W2:Y:S04]  /*0460*/  LDG.E R18, desc[UR12][R28.64] ;  /* 0x0000000c1c127981 */ /* 0x000ea8000c1e1900 */
[----:B------:R-:W3:Y:S04]  /*0470*/  LDG.E R19, desc[UR12][R6.64] ;  /* 0x0000000c06137981 */ /* 0x000ee8000c1e1900 */
[----:B------:R0:W4:Y:S01]  /*0480*/  LDG.E R31, desc[UR12][R28.64+0x10] ;  /* 0x0000100c1c1f7981 */ /* 0x000122000c1e1900 */
[----:B------:R-:W-:-:S03]  /*0490*/  IMAD.WIDE.U32 R12, R25, 0x2, R32 ;  /* 0x00000002190c7825 */ /* 0x000fc600078e0020 */
[----:B------:R-:W5:Y:S01]  /*04a0*/  LDG.E R36, desc[UR12][R6.64+0x10] ;  /* 0x0000100c06247981 */ /* 0x000f62000c1e1900 */
[----:B------:R-:W-:Y:S01]  /*04b0*/  IMAD.U32 R17, RZ, RZ, UR18 ;  /* 0x00000012ff117e24 */ /* 0x000fe2000f8e00ff */
[----:B------:R-:W-:-:S05]  /*04c0*/  IADD3 R26, P0, PT, R12, R0, RZ ;  /* 0x000000000c1a7210 */ /* 0x000fca0007f1e0ff */
[----:B------:R-:W-:Y:S02]  /*04d0*/  IMAD.X R27, R13, 0x1, R4, P0 ;  /* 0x000000010d1b7824 */ /* 0x000fe400000e0604 */
[----:B------:R-:W-:-:S03]  /*04e0*/  IMAD.WIDE.U32 R16, R17, 0x10, R26 ;  /* 0x0000001011107825 */ /* 0x000fc600078e001a */
[----:B------:R-:W5:Y:S04]  /*04f0*/  LDG.E R12, desc[UR12][R26.64] ;  /* 0x0000000c1a0c7981 */ /* 0x000f68000c1e1900 */
[----:B------:R1:W5:Y:S04]  /*0500*/  LDG.E R14, desc[UR12][R26.64+0x10] ;  /* 0x0000100c1a0e7981 */ /* 0x000368000c1e1900 */
[----:B------:R-:W5:Y:S04]  /*0510*/  LDG.E R13, desc[UR12][R16.64] ;  /* 0x0000000c100d7981 */ /* 0x000f68000c1e1900 */
[----:B------:R-:W5:Y:S01]  /*0520*/  LDG.E R15, desc[UR12][R16.64+0x10] ;  /* 0x0000100c100f7981 */ /* 0x000f62000c1e1900 */
[----:B------:R-:W-:Y:S01]  /*0530*/  UIADD3 UR8, UP1, UPT, UR6, UR16, URZ ;  /* 0x0000001006087290 */ /* 0x000fe2000ff3e0ff */
[----:B0-----:R-:W-:-:S03]  /*0540*/  IMAD.U32 R29, RZ, RZ, UR11 ;  /* 0x0000000bff1d7e24 */ /* 0x001fc6000f8e00ff */
[----:B------:R-:W-:Y:S02]  /*0550*/  ULEA.HI.X.SX32 UR9, UR16, URZ, 0x1, UP1 ;  /* 0x000000ff10097291 */ /* 0x000fe400088f0eff */
[----:B------:R-:W-:-:S04]  /*0560*/  ULEA UR17, UP1, UR8, UR20, 0x1 ;  /* 0x0000001408117291 */ /* 0x000fc8000f8208ff */
[----:B------:R-:W-:Y:S02]  /*0570*/  ULEA.HI.X UR8, UR8, UR21, UR9, 0x1, UP1 ;  /* 0x0000001508087291 */ /* 0x000fe400088f0c09 */
[----:B------:R-:W-:-:S04]  /*0580*/  IADD3 R34, P0, PT, R24, UR17, RZ ;  /* 0x0000001118227c10 */ /* 0x000fc8000ff1e0ff */
[----:B------:R-:W-:-:S03]  /*0590*/  IADD3.X R35, PT, PT, R5, UR8, RZ, P0, !PT ;  /* 0x0000000805237c10 */ /* 0x000fc600087fe4ff */
[----:B------:R-:W-:Y:S02]  /*05a0*/  IMAD.WIDE.U32 R28, R29, 0x10, R34 ;  /* 0x000000101d1c7825 */ /* 0x000fe400078e0022 */
[----:B------:R-:W5:Y:S04]  /*05b0*/  LDG.E R17, desc[UR12][R34.64] ;  /* 0x0000000c22117981 */ /* 0x000f68000c1e1900 */
[----:B------:R-:W5:Y:S01]  /*05c0*/  LDG.E R16, desc[UR12][R28.64] ;  /* 0x0000000c1c107981 */ /* 0x000f62000c1e1900 */
[----:B-1----:R-:W-:Y:S01]  /*05d0*/  IADD3 R26, P0, PT, R2, R0, RZ ;  /* 0x00000000021a7210 */ /* 0x002fe20007f1e0ff */
[----:B------:R-:W-:-:S04]  /*05e0*/  IMAD.U32 R37, RZ, RZ, UR18 ;  /* 0x00000012ff257e24 */ /* 0x000fc8000f8e00ff */
[----:B------:R-:W-:Y:S01]  /*05f0*/  IMAD.X R27, R3, 0x1, R4, P0 ;  /* 0x00000001031b7824 */ /* 0x000fe200000e0604 */
[----:B--2---:R-:W-:Y:S04]  /*0600*/  MOVM.16.MT88 R18, R18 ;  /* 0x000000001212723a */ /* 0x004fe80000000000 */
[----:B---3--:R-:W0:Y:S04]  /*0610*/  MOVM.16.MT88 R19, R19 ;  /* 0x000000001313723a */ /* 0x008e280000000000 */
[----:B----4-:R-:W-:Y:S04]  /*0620*/  MOVM.16.MT88 R6, R31 ;  /* 0x000000001f06723a */ /* 0x010fe80000000000 */
[----:B-----5:R1:W2:Y:S02]  /*0630*/  MOVM.16.MT88 R7, R36 ;  /* 0x000000002407723a */ /* 0x0202a40000000000 */
[----:B-1----:R-:W-:Y:S01]  /*0640*/  IMAD.WIDE.U32 R36, R37, 0x10, R26 ;  /* 0x0000001025247825 */ /* 0x002fe200078e001a */
[C---:B0-----:R-:W-:Y:S01]  /*0650*/  HMMA.16816.F32 R20, R12.reuse, R18, R20 ;  /* 0x000000120c14723c */ /* 0x041fe20000001814 */
[----:B------:R0:W3:Y:S04]  /*0660*/  LDG.E R19, desc[UR12][R34.64+0x10] ;  /* 0x0000100c22137981 */ /* 0x0000e8000c1e1900 */
[----:B------:R-:W4:Y:S03]  /*0670*/  LDG.E R18, desc[UR12][R28.64+0x10] ;  /* 0x0000100c1c127981 */ /* 0x000f26000c1e1900 */
[----:B--2---:R-:W-:Y:S01]  /*0680*/  HMMA.16816.F32 R12, R12, R6, R8 ;  /* 0x000000060c0c723c */ /* 0x004fe20000001808 */
[----:B------:R-:W2:Y:S04]  /*0690*/  LDG.E R8, desc[UR12][R26.64+-0x20] ;  /* 0xffffe00c1a087981 */ /* 0x000ea8000c1e1900 */
[----:B------:R-:W2:Y:S04]  /*06a0*/  LDG.E R10, desc[UR12][R26.64+-0x10] ;  /* 0xfffff00c1a0a7981 */ /* 0x000ea8000c1e1900 */
[----:B------:R-:W2:Y:S04]  /*06b0*/  LDG.E R9, desc[UR12][R36.64+-0x20] ;  /* 0xffffe00c24097981 */ /* 0x000ea8000c1e1900 */
[----:B------:R-:W2:Y:S01]  /*06c0*/  LDG.E R11, desc[UR12][R36.64+-0x10] ;  /* 0xfffff00c240b7981 */ /* 0x000ea2000c1e1900 */
[----:B------:R-:W-:-:S04]  /*06d0*/  UIADD3 UR8, UP1, UPT, UR6, UR15, URZ ;  /* 0x0000000f06087290 */ /* 0x000fc8000ff3e0ff */
[----:B------:R-:W-:Y:S02]  /*06e0*/  ULEA.HI.X.SX32 UR9, UR15, URZ, 0x1, UP1 ;  /* 0x000000ff0f097291 */ /* 0x000fe400088f0eff */
[----:B------:R-:W-:-:S04]  /*06f0*/  ULEA UR17, UP1, UR8, UR20, 0x1 ;  /* 0x0000001408117291 */ /* 0x000fc8000f8208ff */
[----:B------:R-:W-:Y:S02]  /*0700*/  ULEA.HI.X UR8, UR8, UR21, UR9, 0x1, UP1 ;  /* 0x0000001508087291 */ /* 0x000fe400088f0c09 */
[----:B0-----:R-:W-:Y:S02]  /*0710*/  IADD3 R34, P0, PT, R24, UR17, RZ ;  /* 0x0000001118227c10 */ /* 0x001fe4000ff1e0ff */
[----:B------:R-:W-:Y:S02]  /*0720*/  MOV R39, UR11 ;  /* 0x0000000b00277c02 */ /* 0x000fe40008000f00 */
[----:B------:R-:W-:Y:S01]  /*0730*/  IADD3.X R35, PT, PT, R5, UR8, RZ, P0, !PT ;  /* 0x0000000805237c10 */ /* 0x000fe200087fe4ff */
[----:B------:R-:W-:Y:S02]  /*0740*/  MOVM.16.MT88 R6, R17 ;  /* 0x000000001106723a */ /* 0x000fe40000000000 */
[----:B------:R-:W-:Y:S02]  /*0750*/  IMAD.WIDE.U32 R38, R39, 0x10, R34 ;  /* 0x0000001027267825 */ /* 0x000fe400078e0022 */
[----:B------:R0:W2:Y:S04]  /*0760*/  MOVM.16.MT88 R7, R16 ;  /* 0x000000001007723a */ /* 0x0000a80000000000 */
[----:B------:R-:W5:Y:S04]  /*0770*/  LDG.E R29, desc[UR12][R34.64] ;  /* 0x0000000c221d7981 */ /* 0x000f68000c1e1900 */
[----:B------:R-:W5:Y:S04]  /*0780*/  LDG.E R28, desc[UR12][R38.64] ;  /* 0x0000000c261c7981 */ /* 0x000f68000c1e1900 */
[----:B0-----:R-:W5:Y:S04]  /*0790*/  LDG.E R16, desc[UR12][R26.64] ;  /* 0x0000000c1a107981 */ /* 0x001f68000c1e1900 */
[----:B------:R-:W5:Y:S01]  /*07a0*/  LDG.E R17, desc[UR12][R36.64] ;  /* 0x0000000c24117981 */ /* 0x000f62000c1e1900 */
[----:B--2---:R-:W-:Y:S03]  /*07b0*/  HMMA.16816.F32 R20, R8, R6, R20 ;  /* 0x000000060814723c */ /* 0x004fe60000001814 */
[----:B---3--:R0:W-:Y:S04]  /*07c0*/  MOVM.16.MT88 R6, R19 ;  /* 0x000000001306723a */ /* 0x0081e80000000000 */
[----:B----4-:R1:W2:Y:S04]  /*07d0*/  MOVM.16.MT88 R7, R18 ;  /* 0x000000001207723a */ /* 0x0102a80000000000 */
[----:B0-----:R-:W3:Y:S04]  /*07e0*/  LDG.E R19, desc[UR12][R36.64+0x10] ;  /* 0x0000100c24137981 */ /* 0x001ee8000c1e1900 */
[----:B-1----:R-:W3:Y:S01]  /*07f0*/  LDG.E R18, desc[UR12][R26.64+0x10] ;  /* 0x0000100c1a127981 */ /* 0x002ee2000c1e1900 */
[----:B------:R-:W-:-:S04]  /*0800*/  UIADD3 UR8, UP1, UPT, UR6, UR14, URZ ;  /* 0x0000000e06087290 */ /* 0x000fc8000ff3e0ff */
[----:B------:R-:W-:Y:S02]  /*0810*/  ULEA.HI.X.SX32 UR9, UR14, URZ, 0x1, UP1 ;  /* 0x000000ff0e097291 */ /* 0x000fe400088f0eff */
[----:B------:R-:W-:Y:S01]  /*0820*/  ULEA UR17, UP1, UR8, UR20, 0x1 ;  /* 0x0000001408117291 */ /* 0x000fe2000f8208ff */
[----:B--2---:R-:W-:Y:S01]  /*0830*/  HMMA.16816.F32 R12, R8, R6, R12 ;  /* 0x00000006080c723c */ /* 0x004fe2000000180c */
[----:B-----5:R0:W-:Y:S04]  /*0840*/  MOVM.16.MT88 R6, R29 ;  /* 0x000000001d06723a */ /* 0x0201e80000000000 */
[----:B------:R1:W3:Y:S01]  /*0850*/  MOVM.16.MT88 R7, R28 ;  /* 0x000000001c07723a */ /* 0x0002e20000000000 */
[----:B------:R-:W-:-:S03]  /*0860*/  ULEA.HI.X UR8, UR8, UR21, UR9, 0x1, UP1 ;  /* 0x0000001508087291 */ /* 0x000fc600088f0c09 */
[----:B0-----:R-:W2:Y:S04]  /*0870*/  LDG.E R29, desc[UR12][R38.64+0x10] ;  /* 0x0000100c261d7981 */ /* 0x001ea8000c1e1900 */
[----:B-1----:R-:W4:Y:S01]  /*0880*/  LDG.E R28, desc[UR12][R34.64+0x10] ;  /* 0x0000100c221c7981 */ /* 0x002f22000c1e1900 */
[----:B------:R-:W-:Y:S01]  /*0890*/  IADD3 R8, P0, PT, R24, UR17, RZ ;  /* 0x0000001118087c10 */ /* 0x000fe2000ff1e0ff */
[----:B------:R-:W-:Y:S02]  /*08a0*/  IMAD.U32 R41, RZ, RZ, UR11 ;  /* 0x0000000bff297e24 */ /* 0x000fe4000f8e00ff */
[----:B------:R-:W5:Y:S01]  /*08b0*/  LDG.E R10, desc[UR12][R26.64+0x30] ;  /* 0x0000300c1a0a7981 */ /* 0x000f62000c1e1900 */
[----:B------:R-:W-:-:S03]  /*08c0*/  IADD3.X R9, PT, PT, R5, UR8, RZ, P0, !PT ;  /* 0x0000000805097c10 */ /* 0x000fc600087fe4ff */
[----:B------:R-:W5:Y:S01]  /*08d0*/  LDG.E R11, desc[UR12][R36.64+0x30] ;  /* 0x0000300c240b7981 */ /* 0x000f62000c1e1900 */
[----:B------:R-:W-:-:S03]  /*08e0*/  IMAD.WIDE.U32 R40, R41, 0x10, R8 ;  /* 0x0000001029287825 */ /* 0x000fc600078e0008 */
[----:B------:R-:W5:Y:S04]  /*08f0*/  LDG.E R34, desc[UR12][R8.64] ;  /* 0x0000000c08227981 */ /* 0x000f68000c1e1900 */
[----:B------:R-:W5:Y:S01]  /*0900*/  LDG.E R31, desc[UR12][R40.64] ;  /* 0x0000000c281f7981 */ /* 0x000f62000c1e1900 */
[C---:B---3--:R-:W-:Y:S03]  /*0910*/  HMMA.16816.F32 R20, R16.reuse, R6, R20 ;  /* 0x000000061014723c */ /* 0x048fe60000001814 */
[----:B------:R-:W3:Y:S04]  /*0920*/  LDG.E R6, desc[UR12][R8.64+0x10] ;  /* 0x0000100c08067981 */ /* 0x000ee8000c1e1900 */
[----:B------:R-:W3:Y:S04]  /*0930*/  LDG.E R7, desc[UR12][R40.64+0x10] ;  /* 0x0000100c28077981 */ /* 0x000ee8000c1e1900 */
[----:B------:R5:W3:Y:S04]  /*0940*/  LDG.E R8, desc[UR12][R26.64+0x20] ;  /* 0x0000200c1a087981 */ /* 0x000ae8000c1e1900 */
[----:B------:R-:W3:Y:S04]  /*0950*/  LDG.E R9, desc[UR12][R36.64+0x20] ;  /* 0x0000200c24097981 */ /* 0x000ee8000c1e1900 */
[----:B--2---:R-:W-:Y:S04]  /*0960*/  MOVM.16.MT88 R29, R29 ;  /* 0x000000001d1d723a */ /* 0x004fe80000000000 */
[----:B----4-:R-:W0:Y:S04]  /*0970*/  MOVM.16.MT88 R28, R28 ;  /* 0x000000001c1c723a */ /* 0x010e280000000000 */
[----:B-----5:R-:W-:Y:S04]  /*0980*/  MOVM.16.MT88 R26, R34 ;  /* 0x00000000221a723a */ /* 0x020fe80000000000 */
[----:B------:R-:W1:Y:S01]  /*0990*/  MOVM.16.MT88 R27, R31 ;  /* 0x000000001f1b723a */ /* 0x000e620000000000 */
[----:B0-----:R-:W-:Y:S01]  /*09a0*/  HMMA.16816.F32 R12, R16, R28, R12 ;  /* 0x0000001c100c723c */ /* 0x001fe2000000180c */
[----:B------:R-:W-:-:S04]  /*09b0*/  UIADD3 UR7, UPT, UPT, UR7, 0x4, URZ ;  /* 0x0000000407077890 */ /* 0x000fc8000fffe0ff */
[----:B------:R-:W-:Y:S01]  /*09c0*/  UISETP.NE.AND UP1, UPT, UR7, URZ, UPT ;  /* 0x000000ff0700728c */ /* 0x000fe2000bf25270 */
[----:B------:R-:W-:Y:S01]  /*09d0*/  IADD3 R2, P0, PT, R2, 0x80, RZ ;  /* 0x0000008002027810 */ /* 0x000fe20007f1e0ff */
[----:B------:R-:W-:Y:S01]  /*09e0*/  VIADD R25, R25, 0x40 ;  /* 0x0000004019197836 */ /* 0x000fe20000000000 */
[----:B------:R-:W-:-:S03]  /*09f0*/  UIADD3 UR4, UPT, UPT, UR4, 0x40, URZ ;  /* 0x0000004004047890 */ /* 0x000fc6000fffe0ff */
[----:B------:R-:W-:Y:S01]  /*0a00*/  IMAD.X R3, RZ, RZ, R3, P0 ;  /* 0x000000ffff037224 */ /* 0x000fe200000e0603 */
[----:B------:R-:W-:Y:S02]  /*0a10*/  ULEA UR14, UR11, UR14, 0x6 ;  /* 0x0000000e0b0e7291 */ /* 0x000fe4000f8e30ff */
[----:B------:R-:W-:Y:S02]  /*0a20*/  ULEA UR15, UR11, UR15, 0x6 ;  /* 0x0000000f0b0f7291 */ /* 0x000fe4000f8e30ff */
[----:B------:R-:W-:Y:S02]  /*0a30*/  ULEA UR16, UR11, UR16, 0x6 ;  /* 0x000000100b107291 */ /* 0x000fe4000f8e30ff */
[----:B------:R-:W-:Y:S01]  /*0a40*/  ULEA UR5, UR11, UR5, 0x6 ;  /* 0x000000050b057291 */ /* 0x000fe2000f8e30ff */
[----:B---3--:R-:W-:Y:S04]  /*0a50*/  MOVM.16.MT88 R6, R6 ;  /* 0x000000000606723a */ /* 0x008fe80000000000 */
[----:B------:R-:W0:Y:S01]  /*0a60*/  MOVM.16.MT88 R7, R7 ;  /* 0x000000000707723a */ /* 0x000e220000000000 */
[C---:B-1----:R-:W-:Y:S08]  /*0a70*/  HMMA.16816.F32 R20, R8.reuse, R26, R20 ;  /* 0x0000001a0814723c */ /* 0x042ff00000001814 */
[----:B0-----:R-:W-:Y:S01]  /*0a80*/  HMMA.16816.F32 R8, R8, R6, R12 ;  /* 0x000000060808723c */ /* 0x001fe2000000180c */
[----:B------:R-:W-:-:S04]  /*0a90*/  NOP ;  /* 0x0000000000007918 */ /* 0x000fc80000000000 */
[----:B------:R-:W-:-:S15]  /*0aa0*/  BRA.U UP1, `(.L_x_27) ;  /* 0xfffffff9014c7547 */ /* 0x000fde000b83ffff */
.L_x_26:
[----:B------:R-:W-:Y:S05]  /*0ab0*/  BRA.U !UP0, `(.L_x_25) ;  /* 0x0000000108c47547 */ /* 0x000fea000b800000 */
[----:B------:R-:W0:Y:S01]  /*0ac0*/  S2R R0, SR_LANEID ;  /* 0x0000000000007919 */ /* 0x000e220000000000 */
[----:B------:R-:W-:Y:S01]  /*0ad0*/  USHF.R.U32.HI UR5, URZ, 0x1, UR18 ;  /* 0x00000001ff057899 */ /* 0x000fe20008011612 */
[----:B------:R-:W-:Y:S01]  /*0ae0*/  MOV R13, RZ ;  /* 0x000000ff000d7202 */ /* 0x000fe20000000f00 */
[----:B------:R-:W-:Y:S01]  /*0af0*/  USHF.R.U32.HI UR7, URZ, 0x1, UR11 ;  /* 0x00000001ff077899 */ /* 0x000fe2000801160b */
[----:B------:R-:W-:Y:S01]  /*0b00*/  IMAD.U32 R7, RZ, RZ, UR18 ;  /* 0x00000012ff077e24 */ /* 0x000fe2000f8e00ff */
[----:B------:R-:W1:Y:S03]  /*0b10*/  LDCU.64 UR14, c[0x0][0x388] ;  /* 0x00007100ff0e77ac */ /* 0x000e660008000a00 */
[----:B------:R-:W-:Y:S01]  /*0b20*/  IMAD R14, R30, R7, UR4 ;  /* 0x000000041e0e7e24 */ /* 0x000fe2000f8e0207 */
[----:B------:R-:W-:Y:S01]  /*0b30*/  UIMAD UR8, UR4, UR11, URZ ;  /* 0x0000000b040872a4 */ /* 0x000fe2000f8e02ff */
[----:B0-----:R-:W-:-:S02]  /*0b40*/  LOP3.LUT R12, R0, 0x3, RZ, 0xc0, !PT ;  /* 0x00000003000c7812 */ /* 0x001fc400078ec0ff */
[----:B------:R-:W-:-:S05]  /*0b50*/  SHF.R.U32.HI R5, RZ, 0x2, R0 ;  /* 0x00000002ff057819 */ /* 0x000fca0000011600 */
[----:B------:R-:W-:Y:S01]  /*0b60*/  IMAD.WIDE.U32 R2, R5, UR5, R12 ;  /* 0x0000000505027c25 */ /* 0x000fe2000f8e000c */
[----:B------:R-:W-:-:S03]  /*0b70*/  UIADD3 UR5, UPT, UPT, -UR10, URZ, URZ ;  /* 0x000000ff0a057290 */ /* 0x000fc6000fffe1ff */
[----:B------:R-:W-:Y:S01]  /*0b80*/  IMAD.WIDE.U32 R12, R5, UR7, R12 ;  /* 0x00000007050c7c25 */ /* 0x000fe2000f8e000c */
[----:B------:R-:W-:-:S04]  /*0b90*/  SHF.L.U64.HI R0, R2, 0x2, R3 ;  /* 0x0000000202007819 */ /* 0x000fc80000010203 */
[----:B-1----:R-:W-:-:S07]  /*0ba0*/  SHF.L.U64.HI R32, R12, 0x2, R13 ;  /* 0x000000020c207819 */ /* 0x002fce000001020d */
.L_x_28:
[----:B------:R-:W-:Y:S01]  /*0bb0*/  UIADD3 UR4, UP0, UPT, UR6, UR8, URZ ;  /* 0x0000000806047290 */ /* 0x000fe2000ff1e0ff */
[----:B------:R-:W0:Y:S01]  /*0bc0*/  LDC.64 R4, c[0x0][0x380] ;  /* 0x0000e000ff047b82 */ /* 0x000e220000000a00 */
[----:B------:R-:W-:Y:S02]  /*0bd0*/  IMAD.U32 R27, RZ, RZ, UR11 ;  /* 0x0000000bff1b7e24 */ /* 0x000fe4000f8e00ff */
[----:B------:R-:W-:Y:S02]  /*0be0*/  ULEA.HI.X.SX32 UR7, UR8, URZ, 0x1, UP0 ;  /* 0x000000ff08077291 */ /* 0x000fe400080f0eff */
[----:B------:R-:W-:-:S04]  /*0bf0*/  ULEA UR9, UP0, UR4, UR14, 0x1 ;  /* 0x0000000e04097291 */ /* 0x000fc8000f8008ff */
[----:B------:R-:W-:Y:S02]  /*0c00*/  ULEA.HI.X UR4, UR4, UR15, UR7, 0x1, UP0 ;  /* 0x0000000f04047291 */ /* 0x000fe400080f0c07 */
[----:B------:R-:W-:-:S04]  /*0c10*/  LEA R24, P0, R12, UR9, 0x2 ;  /* 0x000000090c187c11 */ /* 0x000fc8000f8010ff */
[----:B------:R-:W-:-:S03]  /*0c20*/  IADD3.X R25, PT, PT, R32, UR4, RZ, P0, !PT ;  /* 0x0000000420197c10 */ /* 0x000fc600087fe4ff */
[----:B------:R-:W-:Y:S02]  /*0c30*/  IMAD.WIDE.U32 R26, R27, 0x10, R24 ;  /* 0x000000101b1a7825 */ /* 0x000fe400078e0018 */
[----:B------:R-:W2:Y:S04]  /*0c40*/  LDG.E R15, desc[UR12][R24.64] ;  /* 0x0000000c180f7981 */ /* 0x000ea8000c1e1900 */
[----:B------:R2:W3:Y:S04]  /*0c50*/  LDG.E R29, desc[UR12][R24.64+0x10] ;  /* 0x0000100c181d7981 */ /* 0x0004e8000c1e1900 */
[----:B------:R-:W4:Y:S04]  /*0c60*/  LDG.E R28, desc[UR12][R26.64] ;  /* 0x0000000c1a1c7981 */ /* 0x000f28000c1e1900 */
[----:B------:R3:W5:Y:S01]  /*0c70*/  LDG.E R31, desc[UR12][R26.64+0x10] ;  /* 0x0000100c1a1f7981 */ /* 0x000762000c1e1900 */
[----:B0-----:R-:W-:-:S04]  /*0c80*/  IMAD.WIDE.U32 R4, R14, 0x2, R4 ;  /* 0x000000020e047825 */ /* 0x001fc800078e0004 */
[----:B------:R-:W-:Y:S01]  /*0c90*/  IMAD.U32 R19, RZ, RZ, UR18 ;  /* 0x00000012ff137e24 */ /* 0x000fe2000f8e00ff */
[----:B------:R-:W-:-:S05]  /*0ca0*/  LEA R16, P0, R2, R4, 0x2 ;  /* 0x0000000402107211 */ /* 0x000fca00078010ff */
[----:B------:R-:W-:Y:S02]  /*0cb0*/  IMAD.X R17, R5, 0x1, R0, P0 ;  /* 0x0000000105117824 */ /* 0x000fe400000e0600 */
[----:B------:R-:W-:-:S03]  /*0cc0*/  IMAD.WIDE.U32 R18, R19, 0x10, R16 ;  /* 0x0000001013127825 */ /* 0x000fc600078e0010 */
[----:B------:R-:W5:Y:S04]  /*0cd0*/  LDG.E R4, desc[UR12][R16.64] ;  /* 0x0000000c10047981 */ /* 0x000f68000c1e1900 */
[----:B------:R-:W5:Y:S04]  /*0ce0*/  LDG.E R6, desc[UR12][R16.64+0x10] ;  /* 0x0000100c10067981 */ /* 0x000f68000c1e1900 */
[----:B------:R-:W5:Y:S04]  /*0cf0*/  LDG.E R5, desc[UR12][R18.64] ;  /* 0x0000000c12057981 */ /* 0x000f68000c1e1900 */
[----:B------:R-:W5:Y:S01]  /*0d00*/  LDG.E R7, desc[UR12][R18.64+0x10] ;  /* 0x0000100c12077981 */ /* 0x000f62000c1e1900 */
[----:B------:R-:W-:Y:S01]  /*0d10*/  UIADD3 UR5, UPT, UPT, UR5, 0x1, URZ ;  /* 0x0000000105057890 */ /* 0x000fe2000fffe0ff */
[----:B------:R-:W-:Y:S01]  /*0d20*/  VIADD R14, R14, 0x10 ;  /* 0x000000100e0e7836 */ /* 0x000fe20000000000 */
[----:B------:R-:W-:-:S02]  /*0d30*/  ULEA UR8, UR11, UR8, 0x4 ;  /* 0x000000080b087291 */ /* 0x000fc4000f8e20ff */
[----:B------:R-:W-:Y:S01]  /*0d40*/  UISETP.NE.AND UP0, UPT, UR5, URZ, UPT ;  /* 0x000000ff0500728c */ /* 0x000fe2000bf05270 */
[----:B--2---:R-:W-:Y:S04]  /*0d50*/  MOVM.16.MT88 R24, R15 ;  /* 0x000000000f18723a */ /* 0x004fe80000000000 */
[----:B---3--:R-:W-:Y:S04]  /*0d60*/  MOVM.16.MT88 R26, R29 ;  /* 0x000000001d1a723a */ /* 0x008fe80000000000 */
[----:B----4-:R-:W0:Y:S04]  /*0d70*/  MOVM.16.MT88 R25, R28 ;  /* 0x000000001c19723a */ /* 0x010e280000000000 */
[----:B-----5:R-:W1:Y:S01]  /*0d80*/  MOVM.16.MT88 R27, R31 ;  /* 0x000000001f1b723a */ /* 0x020e620000000000 */
[C---:B0-----:R-:W-:Y:S08]  /*0d90*/  HMMA.16816.F32 R20, R4.reuse, R24, R20 ;  /* 0x000000180414723c */ /* 0x041ff00000001814 */
[----:B-1----:R-:W-:Y:S01]  /*0da0*/  HMMA.16816.F32 R8, R4, R26, R8 ;  /* 0x0000001a0408723c */ /* 0x002fe20000001808 */
[----:B------:R-:W-:-:S04]  /*0db0*/  NOP ;  /* 0x0000000000007918 */ /* 0x000fc80000000000 */
[----:B------:R-:W-:-:S15]  /*0dc0*/  BRA.U UP0, `(.L_x_28) ;  /* 0xfffffffd00787547 */ /* 0x000fde000b83ffff */
.L_x_25:
[----:B------:R-:W0:Y:S01]  /*0dd0*/  S2R R3, SR_LANEID ;  /* 0x0000000000037919 */ /* 0x000e220000000000 */
[----:B------:R-:W1:Y:S01]  /*0de0*/  LDCU.64 UR4, c[0x0][0x390] ;  /* 0x00007200ff0477ac */ /* 0x000e620008000a00 */
[----:B------:R-:W-:Y:S01]  /*0df0*/  IMAD R5, R30, UR11, RZ ;  /* 0x0000000b1e057c24 */ /* 0x000fe2000f8e02ff */
[----:B------:R-:W-:Y:S01]  /*0e00*/  MOV R0, UR6 ;  /* 0x0000000600007c02 */ /* 0x000fe20008000f00 */
[----:B------:R-:W-:-:S03]  /*0e10*/  USHF.R.U32.HI UR7, URZ, 0x1, UR11 ;  /* 0x00000001ff077899 */ /* 0x000fc6000801160b */
[----:B------:R-:W-:-:S05]  /*0e20*/  IADD3 R0, P0, PT, R5, R0, RZ ;  /* 0x0000000005007210 */ /* 0x000fca0007f1e0ff */
[----:B------:R-:W-:Y:S01]  /*0e30*/  IMAD.X R13, RZ, RZ, RZ, P0 ;  /* 0x000000ffff0d7224 */ /* 0x000fe200000e06ff */
[----:B-1----:R-:W-:Y:S02]  /*0e40*/  LEA R7, P0, R0, UR4, 0x2 ;  /* 0x0000000400077c11 */ /* 0x002fe4000f8010ff */
[----:B0-----:R-:W-:Y:S02]  /*0e50*/  LOP3.LUT R2, R3, 0x3, RZ, 0xc0, !PT ;  /* 0x0000000303027812 */ /* 0x001fe400078ec0ff */
[----:B------:R-:W-:Y:S01]  /*0e60*/  SHF.R.U32.HI R5, RZ, 0x2, R3 ;  /* 0x00000002ff057819 */ /* 0x000fe20000011603 */
[----:B------:R-:W-:-:S04]  /*0e70*/  IMAD.MOV.U32 R3, RZ, RZ, RZ ;  /* 0x000000ffff037224 */ /* 0x000fc800078e00ff */
[----:B------:R-:W-:Y:S01]  /*0e80*/  IMAD.WIDE.U32 R4, R5, UR7, R2 ;  /* 0x0000000705047c25 */ /* 0x000fe2000f8e0002 */
[----:B------:R-:W-:Y:S02]  /*0e90*/  LEA.HI.X R3, R0, UR5, R13, 0x2, P0 ;  /* 0x0000000500037c11 */ /* 0x000fe400080f140d */
[----:B------:R-:W-:-:S04]  /*0ea0*/  LEA R2, P0, R4, R7, 0x3 ;  /* 0x0000000704027211 */ /* 0x000fc800078018ff */
[----:B------:R-:W-:Y:S01]  /*0eb0*/  LEA.HI.X R3, R4, R3, R5, 0x3, P0 ;  /* 0x0000000304037211 */ /* 0x000fe200000f1c05 */
[----:B------:R-:W-:-:S04]  /*0ec0*/  IMAD.U32 R5, RZ, RZ, UR7 ;  /* 0x00000007ff057e24 */ /* 0x000fc8000f8e00ff */
[----:B------:R-:W-:Y:S01]  /*0ed0*/  IMAD.WIDE.U32 R4, R5, 0x40, R2 ;  /* 0x0000004005047825 */ /* 0x000fe200078e0002 */
[----:B------:R-:W-:Y:S04]  /*0ee0*/  STG.E.64 desc[UR12][R2.64], R20 ;  /* 0x0000001402007986 */ /* 0x000fe8000c101b0c */
[----:B------:R-:W-:Y:S04]  /*0ef0*/  STG.E.64 desc[UR12][R4.64], R22 ;  /* 0x0000001604007986 */ /* 0x000fe8000c101b0c */
[----:B------:R-:W-:Y:S04]  /*0f00*/  STG.E.64 desc[UR12][R2.64+0x20], R8 ;  /* 0x0000200802007986 */ /* 0x000fe8000c101b0c */
[----:B------:R-:W-:Y:S01]  /*0f10*/  STG.E.64 desc[UR12][R4.64+0x20], R10 ;  /* 0x0000200a04007986 */ /* 0x000fe2000c101b0c */
[----:B------:R-:W-:Y:S05]  /*0f20*/  EXIT ;  /* 0x000000000000794d */ /* 0x000fea0003800000 */
.L_x_29:
        /* <DEDUP_REMOVED lines=13> */
.L_x_32:


//--------------------- .nv.shared._Z22softmax_rowwise_kernelPfS_S_ii --------------------------
	.section	.nv.shared._Z22softmax_rowwise_kernelPfS_S_ii,"aw",@nobits
	.sectionflags	@""
	.align	4
.nv.shared._Z22softmax_rowwise_kernelPfS_S_ii:
	.zero		1536


//--------------------- .nv.shared.reserved.0     --------------------------
	.section	.nv.shared.reserved.0,"aw",@nobits
	.weak		__nv_reservedSMEM_offset_0_alias
	.size		__nv_reservedSMEM_offset_0_alias, 0, 64
	.other		__nv_reservedSMEM_offset_0_alias,@"STO_CUDA_RESERVED_SHARED STV_DEFAULT"
__nv_reservedSMEM_offset_0_alias:
	.zero		0
	.zero		64


//--------------------- .nv.constant0._Z22softmax_rowwise_kernelPfS_S_ii --------------------------
	.section	.nv.constant0._Z22softmax_rowwise_kernelPfS_S_ii,"a",@progbits
	.sectionflags	@""
	.align	4
.nv.constant0._Z22softmax_rowwise_kernelPfS_S_ii:
	.zero		928


//--------------------- .nv.constant0._Z27wmma_gemm_tensorcore_kernelPK6__halfS1_Pfiii --------------------------
	.section	.nv.constant0._Z27wmma_gemm_tensorcore_kernelPK6__halfS1_Pfiii,"a",@progbits
	.sectionflags	@""
	.align	4
.nv.constant0._Z27wmma_gemm_tensorcore_kernelPK6__halfS1_Pfiii:
	.zero		932


//--------------------- SYMBOLS --------------------------

	.type		.nv.reservedSmem.offset0,@object
	.size		.nv.reservedSmem.offset0,0x4
	.type		.nv.reservedSmem.cap,@object
	.size		.nv.reservedSmem.cap,0x4
